//
// Generated by NVIDIA NVVM Compiler
//
// Compiler Build ID: CL-36424714
// Cuda compilation tools, release 13.0, V13.0.88
// Based on NVVM 20.0.0
//

.version 9.0
.target sm_100
.address_size 64

	// .globl	_Z5saxpyffPfS_S_mi

.visible .entry _Z5saxpyffPfS_S_mi(
	.param .f32 _Z5saxpyffPfS_S_mi_param_0,
	.param .f32 _Z5saxpyffPfS_S_mi_param_1,
	.param .u64 .ptr .align 1 _Z5saxpyffPfS_S_mi_param_2,
	.param .u64 .ptr .align 1 _Z5saxpyffPfS_S_mi_param_3,
	.param .u64 .ptr .align 1 _Z5saxpyffPfS_S_mi_param_4,
	.param .u64 _Z5saxpyffPfS_S_mi_param_5,
	.param .u32 _Z5saxpyffPfS_S_mi_param_6
)
{
	.reg .pred 	%p<4>;
	.reg .b32 	%r<16>;
	.reg .b32 	%f<35>;
	.reg .b64 	%rd<35>;

	ld.param.f32 	%f1, [_Z5saxpyffPfS_S_mi_param_0];
	ld.param.f32 	%f2, [_Z5saxpyffPfS_S_mi_param_1];
	ld.param.u64 	%rd4, [_Z5saxpyffPfS_S_mi_param_2];
	ld.param.u64 	%rd5, [_Z5saxpyffPfS_S_mi_param_3];
	ld.param.u64 	%rd6, [_Z5saxpyffPfS_S_mi_param_4];
	ld.param.u64 	%rd7, [_Z5saxpyffPfS_S_mi_param_5];
	ld.param.u32 	%r8, [_Z5saxpyffPfS_S_mi_param_6];
	mov.u32 	%r9, %ctaid.x;
	mov.u32 	%r1, %ntid.x;
	mov.u32 	%r10, %tid.x;
	mad.lo.s32 	%r15, %r9, %r1, %r10;
	mov.u32 	%r11, %ctaid.y;
	mov.u32 	%r12, %ntid.y;
	mov.u32 	%r13, %tid.y;
	mad.lo.s32 	%r3, %r11, %r12, %r13;
	cvt.rn.f32.s32 	%f3, %r15;
	setp.leu.f32 	%p1, %f1, %f3;
	@%p1 bra 	$L__BB0_5;
	cvta.to.global.u64 	%rd8, %rd4;
	cvta.to.global.u64 	%rd9, %rd6;
	cvt.u64.u32 	%rd10, %r3;
	mul.lo.s64 	%rd11, %rd7, %rd10;
	add.s64 	%rd1, %rd8, %rd11;
	add.s64 	%rd2, %rd9, %rd11;
	cvt.rzi.s32.f32 	%r4, %f1;
	mov.u32 	%r14, %nctaid.x;
	mul.lo.s32 	%r5, %r1, %r14;
	cvta.to.global.u64 	%rd3, %rd5;
	mul.wide.s32 	%rd16, %r4, 4;
$L__BB0_2:
	setp.ge.s32 	%p2, %r3, %r8;
	@%p2 bra 	$L__BB0_4;
	mul.wide.s32 	%rd12, %r15, 4;
	add.s64 	%rd13, %rd1, %rd12;
	add.s64 	%rd14, %rd3, %rd12;
	ld.global.f32 	%f4, [%rd14];
	ld.global.f32 	%f5, [%rd13];
	fma.rn.f32 	%f6, %f4, %f5, %f2;
	add.s64 	%rd15, %rd2, %rd12;
	st.global.f32 	[%rd15], %f6;
	add.s64 	%rd17, %rd14, %rd16;
	ld.global.f32 	%f7, [%rd17];
	ld.global.f32 	%f8, [%rd13];
	fma.rn.f32 	%f9, %f7, %f8, %f2;
	add.s64 	%rd18, %rd15, %rd16;
	st.global.f32 	[%rd18], %f9;
	add.s64 	%rd19, %rd17, %rd16;
	ld.global.f32 	%f10, [%rd19];
	ld.global.f32 	%f11, [%rd13];
	fma.rn.f32 	%f12, %f10, %f11, %f2;
	add.s64 	%rd20, %rd18, %rd16;
	st.global.f32 	[%rd20], %f12;
	add.s64 	%rd21, %rd19, %rd16;
	ld.global.f32 	%f13, [%rd21];
	ld.global.f32 	%f14, [%rd13];
	fma.rn.f32 	%f15, %f13, %f14, %f2;
	add.s64 	%rd22, %rd20, %rd16;
	st.global.f32 	[%rd22], %f15;
	add.s64 	%rd23, %rd21, %rd16;
	ld.global.f32 	%f16, [%rd23];
	ld.global.f32 	%f17, [%rd13];
	fma.rn.f32 	%f18, %f16, %f17, %f2;
	add.s64 	%rd24, %rd22, %rd16;
	st.global.f32 	[%rd24], %f18;
	add.s64 	%rd25, %rd23, %rd16;
	ld.global.f32 	%f19, [%rd25];
	ld.global.f32 	%f20, [%rd13];
	fma.rn.f32 	%f21, %f19, %f20, %f2;
	add.s64 	%rd26, %rd24, %rd16;
	st.global.f32 	[%rd26], %f21;
	add.s64 	%rd27, %rd25, %rd16;
	ld.global.f32 	%f22, [%rd27];
	ld.global.f32 	%f23, [%rd13];
	fma.rn.f32 	%f24, %f22, %f23, %f2;
	add.s64 	%rd28, %rd26, %rd16;
	st.global.f32 	[%rd28], %f24;
	add.s64 	%rd29, %rd27, %rd16;
	ld.global.f32 	%f25, [%rd29];
	ld.global.f32 	%f26, [%rd13];
	fma.rn.f32 	%f27, %f25, %f26, %f2;
	add.s64 	%rd30, %rd28, %rd16;
	st.global.f32 	[%rd30], %f27;
	add.s64 	%rd31, %rd29, %rd16;
	ld.global.f32 	%f28, [%rd31];
	ld.global.f32 	%f29, [%rd13];
	fma.rn.f32 	%f30, %f28, %f29, %f2;
	add.s64 	%rd32, %rd30, %rd16;
	st.global.f32 	[%rd32], %f30;
	add.s64 	%rd33, %rd31, %rd16;
	ld.global.f32 	%f31, [%rd33];
	ld.global.f32 	%f32, [%rd13];
	fma.rn.f32 	%f33, %f31, %f32, %f2;
	add.s64 	%rd34, %rd32, %rd16;
	st.global.f32 	[%rd34], %f33;
$L__BB0_4:
	add.s32 	%r15, %r15, %r5;
	cvt.rn.f32.s32 	%f34, %r15;
	setp.gt.f32 	%p3, %f1, %f34;
	@%p3 bra 	$L__BB0_2;
$L__BB0_5:
	ret;

}
	// .globl	_Z8sum_cudafPfS_iim
.visible .entry _Z8sum_cudafPfS_iim(
	.param .f32 _Z8sum_cudafPfS_iim_param_0,
	.param .u64 .ptr .align 1 _Z8sum_cudafPfS_iim_param_1,
	.param .u64 .ptr .align 1 _Z8sum_cudafPfS_iim_param_2,
	.param .u32 _Z8sum_cudafPfS_iim_param_3,
	.param .u32 _Z8sum_cudafPfS_iim_param_4,
	.param .u64 _Z8sum_cudafPfS_iim_param_5
)
{
	.reg .pred 	%p<3>;
	.reg .b32 	%r<20>;
	.reg .b32 	%f<8>;
	.reg .b64 	%rd<12>;

	ld.param.f32 	%f4, [_Z8sum_cudafPfS_iim_param_0];
	ld.param.u64 	%rd3, [_Z8sum_cudafPfS_iim_param_1];
	ld.param.u64 	%rd4, [_Z8sum_cudafPfS_iim_param_2];
	ld.param.u32 	%r7, [_Z8sum_cudafPfS_iim_param_3];
	ld.param.u64 	%rd5, [_Z8sum_cudafPfS_iim_param_5];
	mov.u32 	%r8, %ctaid.x;
	mov.u32 	%r1, %ntid.x;
	mov.u32 	%r9, %tid.x;
	mad.lo.s32 	%r19, %r8, %r1, %r9;
	cvt.rn.f32.s32 	%f7, %r19;
	setp.leu.f32 	%p1, %f4, %f7;
	@%p1 bra 	$L__BB1_3;
	cvta.to.global.u64 	%rd6, %rd3;
	mov.u32 	%r10, %tid.y;
	mov.u32 	%r11, %ntid.y;
	mov.u32 	%r12, %ctaid.y;
	mad.lo.s32 	%r13, %r12, %r11, %r10;
	cvt.u64.u32 	%rd7, %r13;
	mad.lo.s64 	%rd1, %rd5, %rd7, %rd6;
	cvt.rzi.s32.f32 	%r14, %f4;
	mul.lo.s32 	%r3, %r7, %r14;
	mov.u32 	%r15, %nctaid.x;
	mul.lo.s32 	%r4, %r1, %r15;
	cvta.to.global.u64 	%rd2, %rd4;
$L__BB1_2:
	add.s32 	%r16, %r19, %r3;
	mul.wide.s32 	%rd8, %r16, 4;
	add.s64 	%rd9, %rd1, %rd8;
	ld.global.f32 	%f5, [%rd9];
	atom.global.add.f32 	%f6, [%rd2], %f5;
	cvt.rzi.s32.f32 	%r17, %f6;
	add.s32 	%r18, %r17, %r3;
	mul.wide.s32 	%rd10, %r18, 4;
	add.s64 	%rd11, %rd1, %rd10;
	st.global.f32 	[%rd11], %f7;
	add.s32 	%r19, %r19, %r4;
	cvt.rn.f32.s32 	%f7, %r19;
	setp.gt.f32 	%p2, %f4, %f7;
	@%p2 bra 	$L__BB1_2;
$L__BB1_3:
	ret;

}
	// .globl	_Z13updateWeightsfPfS_S_i
.visible .entry _Z13updateWeightsfPfS_S_i(
	.param .f32 _Z13updateWeightsfPfS_S_i_param_0,
	.param .u64 .ptr .align 1 _Z13updateWeightsfPfS_S_i_param_1,
	.param .u64 .ptr .align 1 _Z13updateWeightsfPfS_S_i_param_2,
	.param .u64 .ptr .align 1 _Z13updateWeightsfPfS_S_i_param_3,
	.param .u32 _Z13updateWeightsfPfS_S_i_param_4
)
{
	.reg .pred 	%p<3>;
	.reg .b32 	%r<12>;
	.reg .b32 	%f<75>;
	.reg .b64 	%rd<20>;
	.reg .b64 	%fd<41>;

	ld.param.f32 	%f2, [_Z13updateWeightsfPfS_S_i_param_0];
	ld.param.u64 	%rd4, [_Z13updateWeightsfPfS_S_i_param_1];
	ld.param.u64 	%rd5, [_Z13updateWeightsfPfS_S_i_param_2];
	ld.param.u64 	%rd6, [_Z13updateWeightsfPfS_S_i_param_3];
	ld.param.u32 	%r7, [_Z13updateWeightsfPfS_S_i_param_4];
	mov.u32 	%r8, %ctaid.x;
	mov.u32 	%r1, %ntid.x;
	mov.u32 	%r9, %tid.x;
	mad.lo.s32 	%r11, %r8, %r1, %r9;
	cvt.rn.f32.s32 	%f3, %r11;
	setp.leu.f32 	%p1, %f2, %f3;
	@%p1 bra 	$L__BB2_3;
	cvta.to.global.u64 	%rd1, %rd4;
	cvt.rn.f32.s32 	%f1, %r7;
	cvt.rzi.s32.f32 	%r3, %f2;
	mov.u32 	%r10, %nctaid.x;
	mul.lo.s32 	%r4, %r1, %r10;
	cvta.to.global.u64 	%rd2, %rd6;
	cvta.to.global.u64 	%rd3, %rd5;
	mul.wide.s32 	%rd10, %r3, 4;
$L__BB2_2:
	mul.wide.s32 	%rd7, %r11, 4;
	add.s64 	%rd8, %rd2, %rd7;
	ld.global.f32 	%f4, [%rd1];
	ld.global.f32 	%f5, [%rd8];
	mul.f32 	%f6, %f5, %f4;
	div.rn.f32 	%f7, %f6, %f1;
	add.s64 	%rd9, %rd3, %rd7;
	ld.global.f32 	%f8, [%rd9];
	sub.f32 	%f9, %f8, %f7;
	cvt.f64.f32 	%fd1, %f9;
	mul.f64 	%fd2, %fd1, 0d3F50624DD2F1A9FC;
	cvt.f64.f32 	%fd3, %f8;
	sub.f64 	%fd4, %fd3, %fd2;
	cvt.rn.f32.f64 	%f10, %fd4;
	st.global.f32 	[%rd9], %f10;
	ld.global.f32 	%f11, [%rd1+4];
	ld.global.f32 	%f12, [%rd8];
	mul.f32 	%f13, %f12, %f11;
	div.rn.f32 	%f14, %f13, %f1;
	add.s64 	%rd11, %rd9, %rd10;
	ld.global.f32 	%f15, [%rd11];
	sub.f32 	%f16, %f15, %f14;
	cvt.f64.f32 	%fd5, %f16;
	mul.f64 	%fd6, %fd5, 0d3F50624DD2F1A9FC;
	cvt.f64.f32 	%fd7, %f15;
	sub.f64 	%fd8, %fd7, %fd6;
	cvt.rn.f32.f64 	%f17, %fd8;
	st.global.f32 	[%rd11], %f17;
	ld.global.f32 	%f18, [%rd1+8];
	ld.global.f32 	%f19, [%rd8];
	mul.f32 	%f20, %f19, %f18;
	div.rn.f32 	%f21, %f20, %f1;
	add.s64 	%rd12, %rd11, %rd10;
	ld.global.f32 	%f22, [%rd12];
	sub.f32 	%f23, %f22, %f21;
	cvt.f64.f32 	%fd9, %f23;
	mul.f64 	%fd10, %fd9, 0d3F50624DD2F1A9FC;
	cvt.f64.f32 	%fd11, %f22;
	sub.f64 	%fd12, %fd11, %fd10;
	cvt.rn.f32.f64 	%f24, %fd12;
	st.global.f32 	[%rd12], %f24;
	ld.global.f32 	%f25, [%rd1+12];
	ld.global.f32 	%f26, [%rd8];
	mul.f32 	%f27, %f26, %f25;
	div.rn.f32 	%f28, %f27, %f1;
	add.s64 	%rd13, %rd12, %rd10;
	ld.global.f32 	%f29, [%rd13];
	sub.f32 	%f30, %f29, %f28;
	cvt.f64.f32 	%fd13, %f30;
	mul.f64 	%fd14, %fd13, 0d3F50624DD2F1A9FC;
	cvt.f64.f32 	%fd15, %f29;
	sub.f64 	%fd16, %fd15, %fd14;
	cvt.rn.f32.f64 	%f31, %fd16;
	st.global.f32 	[%rd13], %f31;
	ld.global.f32 	%f32, [%rd1+16];
	ld.global.f32 	%f33, [%rd8];
	mul.f32 	%f34, %f33, %f32;
	div.rn.f32 	%f35, %f34, %f1;
	add.s64 	%rd14, %rd13, %rd10;
	ld.global.f32 	%f36, [%rd14];
	sub.f32 	%f37, %f36, %f35;
	cvt.f64.f32 	%fd17, %f37;
	mul.f64 	%fd18, %fd17, 0d3F50624DD2F1A9FC;
	cvt.f64.f32 	%fd19, %f36;
	sub.f64 	%fd20, %fd19, %fd18;
	cvt.rn.f32.f64 	%f38, %fd20;
	st.global.f32 	[%rd14], %f38;
	ld.global.f32 	%f39, [%rd1+20];
	ld.global.f32 	%f40, [%rd8];
	mul.f32 	%f41, %f40, %f39;
	div.rn.f32 	%f42, %f41, %f1;
	add.s64 	%rd15, %rd14, %rd10;
	ld.global.f32 	%f43, [%rd15];
	sub.f32 	%f44, %f43, %f42;
	cvt.f64.f32 	%fd21, %f44;
	mul.f64 	%fd22, %fd21, 0d3F50624DD2F1A9FC;
	cvt.f64.f32 	%fd23, %f43;
	sub.f64 	%fd24, %fd23, %fd22;
	cvt.rn.f32.f64 	%f45, %fd24;
	st.global.f32 	[%rd15], %f45;
	ld.global.f32 	%f46, [%rd1+24];
	ld.global.f32 	%f47, [%rd8];
	mul.f32 	%f48, %f47, %f46;
	div.rn.f32 	%f49, %f48, %f1;
	add.s64 	%rd16, %rd15, %rd10;
	ld.global.f32 	%f50, [%rd16];
	sub.f32 	%f51, %f50, %f49;
	cvt.f64.f32 	%fd25, %f51;
	mul.f64 	%fd26, %fd25, 0d3F50624DD2F1A9FC;
	cvt.f64.f32 	%fd27, %f50;
	sub.f64 	%fd28, %fd27, %fd26;
	cvt.rn.f32.f64 	%f52, %fd28;
	st.global.f32 	[%rd16], %f52;
	ld.global.f32 	%f53, [%rd1+28];
	ld.global.f32 	%f54, [%rd8];
	mul.f32 	%f55, %f54, %f53;
	div.rn.f32 	%f56, %f55, %f1;
	add.s64 	%rd17, %rd16, %rd10;
	ld.global.f32 	%f57, [%rd17];
	sub.f32 	%f58, %f57, %f56;
	cvt.f64.f32 	%fd29, %f58;
	mul.f64 	%fd30, %fd29, 0d3F50624DD2F1A9FC;
	cvt.f64.f32 	%fd31, %f57;
	sub.f64 	%fd32, %fd31, %fd30;
	cvt.rn.f32.f64 	%f59, %fd32;
	st.global.f32 	[%rd17], %f59;
	ld.global.f32 	%f60, [%rd1+32];
	ld.global.f32 	%f61, [%rd8];
	mul.f32 	%f62, %f61, %f60;
	div.rn.f32 	%f63, %f62, %f1;
	add.s64 	%rd18, %rd17, %rd10;
	ld.global.f32 	%f64, [%rd18];
	sub.f32 	%f65, %f64, %f63;
	cvt.f64.f32 	%fd33, %f65;
	mul.f64 	%fd34, %fd33, 0d3F50624DD2F1A9FC;
	cvt.f64.f32 	%fd35, %f64;
	sub.f64 	%fd36, %fd35, %fd34;
	cvt.rn.f32.f64 	%f66, %fd36;
	st.global.f32 	[%rd18], %f66;
	ld.global.f32 	%f67, [%rd1+36];
	ld.global.f32 	%f68, [%rd8];
	mul.f32 	%f69, %f68, %f67;
	div.rn.f32 	%f70, %f69, %f1;
	add.s64 	%rd19, %rd18, %rd10;
	ld.global.f32 	%f71, [%rd19];
	sub.f32 	%f72, %f71, %f70;
	cvt.f64.f32 	%fd37, %f72;
	mul.f64 	%fd38, %fd37, 0d3F50624DD2F1A9FC;
	cvt.f64.f32 	%fd39, %f71;
	sub.f64 	%fd40, %fd39, %fd38;
	cvt.rn.f32.f64 	%f73, %fd40;
	st.global.f32 	[%rd19], %f73;
	add.s32 	%r11, %r11, %r4;
	cvt.rn.f32.s32 	%f74, %r11;
	setp.gt.f32 	%p2, %f2, %f74;
	@%p2 bra 	$L__BB2_2;
$L__BB2_3:
	ret;

}


// ===== COMPILED SASS (sm_100) =====

	.target	sm_100

	.elftype	@"ET_EXEC"


//--------------------- .note.nv.tkinfo           --------------------------
	.section	.note.nv.tkinfo,"",@"SHT_NOTE"
	.sectionflags	@"SHF_NOTE_NV_TKINFO"
	.tkinfo
        /*0018*/ 	.word	0x00000002
        /*0030*/ 	.string	""
        /*0030*/ 	.string	"ptxas"
        /*0030*/ 	.string	"Cuda compilation tools, release 13.0, V13.0.88"
        /*0030*/ 	.string	"Build cuda_13.0.r13.0/compiler.36424714_0"
        /*0030*/ 	.string	"-arch sm_100 -m 64 "



//--------------------- .note.nv.cuinfo           --------------------------
	.section	.note.nv.cuinfo,"",@"SHT_NOTE"
	.sectionflags	@"SHF_NOTE_NV_CUINFO"
        /*0018*/ 	.short	0x0002
        /*001a*/ 	.short	0x0064
        /*001c*/ 	.short	0x0082
	.zero		2


//--------------------- .nv.info                  --------------------------
	.section	.nv.info,"",@"SHT_CUDA_INFO"
	.align	4


	//----- nvinfo : EIATTR_REGCOUNT
	.align		4
        /*0000*/ 	.byte	0x04, 0x2f
        /*0002*/ 	.short	(.L_1 - .L_0)
	.align		4
.L_0:
        /*0004*/ 	.word	index@(_Z5saxpyffPfS_S_mi)
        /*0008*/ 	.word	0x00000020


	//----- nvinfo : EIATTR_FRAME_SIZE
	.align		4
.L_1:
        /*000c*/ 	.byte	0x04, 0x11
        /*000e*/ 	.short	(.L_3 - .L_2)
	.align		4
.L_2:
        /*0010*/ 	.word	index@(_Z5saxpyffPfS_S_mi)
        /*0014*/ 	.word	0x00000000


	//----- nvinfo : EIATTR_REGCOUNT
	.align		4
.L_3:
        /*0018*/ 	.byte	0x04, 0x2f
        /*001a*/ 	.short	(.L_5 - .L_4)
	.align		4
.L_4:
        /*001c*/ 	.word	index@(_Z8sum_cudafPfS_iim)
        /*0020*/ 	.word	0x00000012


	//----- nvinfo : EIATTR_FRAME_SIZE
	.align		4
.L_5:
        /*0024*/ 	.byte	0x04, 0x11
        /*0026*/ 	.short	(.L_7 - .L_6)
	.align		4
.L_6:
        /*0028*/ 	.word	index@(_Z8sum_cudafPfS_iim)
        /*002c*/ 	.word	0x00000000


	//----- nvinfo : EIATTR_REGCOUNT
	.align		4
.L_7:
        /*0030*/ 	.byte	0x04, 0x2f
        /*0032*/ 	.short	(.L_9 - .L_8)
	.align		4
.L_8:
        /*0034*/ 	.word	index@(_Z13updateWeightsfPfS_S_i)
        /*0038*/ 	.word	0x00000019


	//----- nvinfo : EIATTR_FRAME_SIZE
	.align		4
.L_9:
        /*003c*/ 	.byte	0x04, 0x11
        /*003e*/ 	.short	(.L_11 - .L_10)
	.align		4
.L_10:
        /*0040*/ 	.word	index@($__internal_0_$__cuda_sm3x_div_rn_noftz_f32_slowpath)
        /*0044*/ 	.word	0x00000000


	//----- nvinfo : EIATTR_FRAME_SIZE
	.align		4
.L_11:
        /*0048*/ 	.byte	0x04, 0x11
        /*004a*/ 	.short	(.L_13 - .L_12)
	.align		4
.L_12:
        /*004c*/ 	.word	index@(_Z13updateWeightsfPfS_S_i)
        /*0050*/ 	.word	0x00000000


	//----- nvinfo : EIATTR_MIN_STACK_SIZE
	.align		4
.L_13:
        /*0054*/ 	.byte	0x04, 0x12
        /*0056*/ 	.short	(.L_15 - .L_14)
	.align		4
.L_14:
        /*0058*/ 	.word	index@(_Z13updateWeightsfPfS_S_i)
        /*005c*/ 	.word	0x00000000


	//----- nvinfo : EIATTR_MIN_STACK_SIZE
	.align		4
.L_15:
        /*0060*/ 	.byte	0x04, 0x12
        /*0062*/ 	.short	(.L_17 - .L_16)
	.align		4
.L_16:
        /*0064*/ 	.word	index@(_Z8sum_cudafPfS_iim)
        /*0068*/ 	.word	0x00000000


	//----- nvinfo : EIATTR_MIN_STACK_SIZE
	.align		4
.L_17:
        /*006c*/ 	.byte	0x04, 0x12
        /*006e*/ 	.short	(.L_19 - .L_18)
	.align		4
.L_18:
        /*0070*/ 	.word	index@(_Z5saxpyffPfS_S_mi)
        /*0074*/ 	.word	0x00000000
.L_19:


//--------------------- .nv.compat                --------------------------
	.section	.nv.compat,"",@"SHT_CUDA_COMPAT_INFO"
	.align	4
        /*0000*/ 	.byte	0x02, 0x09, 0x00, 0x00, 0x02, 0x02, 0x01, 0x00, 0x02, 0x05, 0x05, 0x00, 0x03, 0x07, 0x01, 0x01
        /*0010*/ 	.byte	0x02, 0x03, 0x00, 0x00, 0x02, 0x06, 0x01, 0x00, 0x04, 0x0b, 0x08, 0x00, 0x01, 0x00, 0x00, 0x00
        /*0020*/ 	.byte	0x00, 0x00, 0x00, 0x00


//--------------------- .nv.info._Z13updateWeightsfPfS_S_i --------------------------
	.section	.nv.info._Z13updateWeightsfPfS_S_i,"",@"SHT_CUDA_INFO"
	.sectionflags	@""
	.align	4


	//----- nvinfo : EIATTR_CUDA_API_VERSION
	.align		4
        /*0000*/ 	.byte	0x04, 0x37
        /*0002*/ 	.short	(.L_21 - .L_20)
.L_20:
        /*0004*/ 	.word	0x00000082


	//----- nvinfo : EIATTR_KPARAM_INFO
	.align		4
.L_21:
        /*0008*/ 	.byte	0x04, 0x17
        /*000a*/ 	.short	(.L_23 - .L_22)
.L_22:
        /*000c*/ 	.word	0x00000000
        /*0010*/ 	.short	0x0004
        /*0012*/ 	.short	0x0020
        /*0014*/ 	.byte	0x00, 0xf0, 0x11, 0x00


	//----- nvinfo : EIATTR_KPARAM_INFO
	.align		4
.L_23:
        /*0018*/ 	.byte	0x04, 0x17
        /*001a*/ 	.short	(.L_25 - .L_24)
.L_24:
        /*001c*/ 	.word	0x00000000
        /*0020*/ 	.short	0x0003
        /*0022*/ 	.short	0x0018
        /*0024*/ 	.byte	0x00, 0xf5, 0x21, 0x00


	//----- nvinfo : EIATTR_KPARAM_INFO
	.align		4
.L_25:
        /*0028*/ 	.byte	0x04, 0x17
        /*002a*/ 	.short	(.L_27 - .L_26)
.L_26:
        /*002c*/ 	.word	0x00000000
        /*0030*/ 	.short	0x0002
        /*0032*/ 	.short	0x0010
        /*0034*/ 	.byte	0x00, 0xf5, 0x21, 0x00


	//----- nvinfo : EIATTR_KPARAM_INFO
	.align		4
.L_27:
        /*0038*/ 	.byte	0x04, 0x17
        /*003a*/ 	.short	(.L_29 - .L_28)
.L_28:
        /*003c*/ 	.word	0x00000000
        /*0040*/ 	.short	0x0001
        /*0042*/ 	.short	0x0008
        /*0044*/ 	.byte	0x00, 0xf5, 0x21, 0x00


	//----- nvinfo : EIATTR_KPARAM_INFO
	.align		4
.L_29:
        /*0048*/ 	.byte	0x04, 0x17
        /*004a*/ 	.short	(.L_31 - .L_30)
.L_30:
        /*004c*/ 	.word	0x00000000
        /*0050*/ 	.short	0x0000
        /*0052*/ 	.short	0x0000
        /*0054*/ 	.byte	0x00, 0xf0, 0x11, 0x00


	//----- nvinfo : EIATTR_SPARSE_MMA_MASK
	.align		4
.L_31:
        /*0058*/ 	.byte	0x03, 0x50
        /*005a*/ 	.short	0x0000


	//----- nvinfo : EIATTR_MAXREG_COUNT
	.align		4
        /*005c*/ 	.byte	0x03, 0x1b
        /*005e*/ 	.short	0x00ff


	//----- nvinfo : EIATTR_MERCURY_ISA_VERSION
	.align		4
        /*0060*/ 	.byte	0x03, 0x5f
        /*0062*/ 	.short	0x0101


	//----- nvinfo : EIATTR_VRC_CTA_INIT_COUNT
	.align		4
        /*0064*/ 	.byte	0x02, 0x4a
	.zero		1
	.zero		1


	//----- nvinfo : EIATTR_EXIT_INSTR_OFFSETS
	.align		4
        /*0068*/ 	.byte	0x04, 0x1c
        /*006a*/ 	.short	(.L_33 - .L_32)


	//   ....[0]....
.L_32:
        /*006c*/ 	.word	0x00000080


	//   ....[1]....
        /*0070*/ 	.word	0x000012e0


	//----- nvinfo : EIATTR_CRS_STACK_SIZE
	.align		4
.L_33:
        /*0074*/ 	.byte	0x04, 0x1e
        /*0076*/ 	.short	(.L_35 - .L_34)
.L_34:
        /*0078*/ 	.word	0x00000000


	//----- nvinfo : EIATTR_CBANK_PARAM_SIZE
	.align		4
.L_35:
        /*007c*/ 	.byte	0x03, 0x19
        /*007e*/ 	.short	0x0024


	//----- nvinfo : EIATTR_PARAM_CBANK
	.align		4
        /*0080*/ 	.byte	0x04, 0x0a
        /*0082*/ 	.short	(.L_37 - .L_36)
	.align		4
.L_36:
        /*0084*/ 	.word	index@(.nv.constant0._Z13updateWeightsfPfS_S_i)
        /*0088*/ 	.short	0x0380
        /*008a*/ 	.short	0x0024


	//----- nvinfo : EIATTR_SW_WAR
	.align		4
.L_37:
        /*008c*/ 	.byte	0x04, 0x36
        /*008e*/ 	.short	(.L_39 - .L_38)
.L_38:
        /*0090*/ 	.word	0x00000008
.L_39:


//--------------------- .nv.info._Z8sum_cudafPfS_iim --------------------------
	.section	.nv.info._Z8sum_cudafPfS_iim,"",@"SHT_CUDA_INFO"
	.sectionflags	@""
	.align	4


	//----- nvinfo : EIATTR_CUDA_API_VERSION
	.align		4
        /*0000*/ 	.byte	0x04, 0x37
        /*0002*/ 	.short	(.L_41 - .L_40)
.L_40:
        /*0004*/ 	.word	0x00000082


	//----- nvinfo : EIATTR_KPARAM_INFO
	.align		4
.L_41:
        /*0008*/ 	.byte	0x04, 0x17
        /*000a*/ 	.short	(.L_43 - .L_42)
.L_42:
        /*000c*/ 	.word	0x00000000
        /*0010*/ 	.short	0x0005
        /*0012*/ 	.short	0x0020
        /*0014*/ 	.byte	0x00, 0xf0, 0x21, 0x00


	//----- nvinfo : EIATTR_KPARAM_INFO
	.align		4
.L_43:
        /*0018*/ 	.byte	0x04, 0x17
        /*001a*/ 	.short	(.L_45 - .L_44)
.L_44:
        /*001c*/ 	.word	0x00000000
        /*0020*/ 	.short	0x0004
        /*0022*/ 	.short	0x001c
        /*0024*/ 	.byte	0x00, 0xf0, 0x11, 0x00


	//----- nvinfo : EIATTR_KPARAM_INFO
	.align		4
.L_45:
        /*0028*/ 	.byte	0x04, 0x17
        /*002a*/ 	.short	(.L_47 - .L_46)
.L_46:
        /*002c*/ 	.word	0x00000000
        /*0030*/ 	.short	0x0003
        /*0032*/ 	.short	0x0018
        /*0034*/ 	.byte	0x00, 0xf0, 0x11, 0x00


	//----- nvinfo : EIATTR_KPARAM_INFO
	.align		4
.L_47:
        /*0038*/ 	.byte	0x04, 0x17
        /*003a*/ 	.short	(.L_49 - .L_48)
.L_48:
        /*003c*/ 	.word	0x00000000
        /*0040*/ 	.short	0x0002
        /*0042*/ 	.short	0x0010
        /*0044*/ 	.byte	0x00, 0xf5, 0x21, 0x00


	//----- nvinfo : EIATTR_KPARAM_INFO
	.align		4
.L_49:
        /*0048*/ 	.byte	0x04, 0x17
        /*004a*/ 	.short	(.L_51 - .L_50)
.L_50:
        /*004c*/ 	.word	0x00000000
        /*0050*/ 	.short	0x0001
        /*0052*/ 	.short	0x0008
        /*0054*/ 	.byte	0x00, 0xf5, 0x21, 0x00


	//----- nvinfo : EIATTR_KPARAM_INFO
	.align		4
.L_51:
        /*0058*/ 	.byte	0x04, 0x17
        /*005a*/ 	.short	(.L_53 - .L_52)
.L_52:
        /*005c*/ 	.word	0x00000000
        /*0060*/ 	.short	0x0000
        /*0062*/ 	.short	0x0000
        /*0064*/ 	.byte	0x00, 0xf0, 0x11, 0x00


	//----- nvinfo : EIATTR_SPARSE_MMA_MASK
	.align		4
.L_53:
        /*0068*/ 	.byte	0x03, 0x50
        /*006a*/ 	.short	0x0000


	//----- nvinfo : EIATTR_MAXREG_COUNT
	.align		4
        /*006c*/ 	.byte	0x03, 0x1b
        /*006e*/ 	.short	0x00ff


	//----- nvinfo : EIATTR_MERCURY_ISA_VERSION
	.align		4
        /*0070*/ 	.byte	0x03, 0x5f
        /*0072*/ 	.short	0x0101


	//----- nvinfo : EIATTR_VRC_CTA_INIT_COUNT
	.align		4
        /*0074*/ 	.byte	0x02, 0x4a
	.zero		1
	.zero		1


	//----- nvinfo : EIATTR_EXIT_INSTR_OFFSETS
	.align		4
        /*0078*/ 	.byte	0x04, 0x1c
        /*007a*/ 	.short	(.L_55 - .L_54)


	//   ....[0]....
.L_54:
        /*007c*/ 	.word	0x00000080


	//   ....[1]....
        /*0080*/ 	.word	0x00000240


	//----- nvinfo : EIATTR_CRS_STACK_SIZE
	.align		4
.L_55:
        /*0084*/ 	.byte	0x04, 0x1e
        /*0086*/ 	.short	(.L_57 - .L_56)
.L_56:
        /*0088*/ 	.word	0x00000000


	//----- nvinfo : EIATTR_CBANK_PARAM_SIZE
	.align		4
.L_57:
        /*008c*/ 	.byte	0x03, 0x19
        /*008e*/ 	.short	0x0028


	//----- nvinfo : EIATTR_PARAM_CBANK
	.align		4
        /*0090*/ 	.byte	0x04, 0x0a
        /*0092*/ 	.short	(.L_59 - .L_58)
	.align		4
.L_58:
        /*0094*/ 	.word	index@(.nv.constant0._Z8sum_cudafPfS_iim)
        /*0098*/ 	.short	0x0380
        /*009a*/ 	.short	0x0028


	//----- nvinfo : EIATTR_SW_WAR
	.align		4
.L_59:
        /*009c*/ 	.byte	0x04, 0x36
        /*009e*/ 	.short	(.L_61 - .L_60)
.L_60:
        /*00a0*/ 	.word	0x00000008
.L_61:


//--------------------- .nv.info._Z5saxpyffPfS_S_mi --------------------------
	.section	.nv.info._Z5saxpyffPfS_S_mi,"",@"SHT_CUDA_INFO"
	.sectionflags	@""
	.align	4


	//----- nvinfo : EIATTR_CUDA_API_VERSION
	.align		4
        /*0000*/ 	.byte	0x04, 0x37
        /*0002*/ 	.short	(.L_63 - .L_62)
.L_62:
        /*0004*/ 	.word	0x00000082


	//----- nvinfo : EIATTR_KPARAM_INFO
	.align		4
.L_63:
        /*0008*/ 	.byte	0x04, 0x17
        /*000a*/ 	.short	(.L_65 - .L_64)
.L_64:
        /*000c*/ 	.word	0x00000000
        /*0010*/ 	.short	0x0006
        /*0012*/ 	.short	0x0028
        /*0014*/ 	.byte	0x00, 0xf0, 0x11, 0x00


	//----- nvinfo : EIATTR_KPARAM_INFO
	.align		4
.L_65:
        /*0018*/ 	.byte	0x04, 0x17
        /*001a*/ 	.short	(.L_67 - .L_66)
.L_66:
        /*001c*/ 	.word	0x00000000
        /*0020*/ 	.short	0x0005
        /*0022*/ 	.short	0x0020
        /*0024*/ 	.byte	0x00, 0xf0, 0x21, 0x00


	//----- nvinfo : EIATTR_KPARAM_INFO
	.align		4
.L_67:
        /*0028*/ 	.byte	0x04, 0x17
        /*002a*/ 	.short	(.L_69 - .L_68)
.L_68:
        /*002c*/ 	.word	0x00000000
        /*0030*/ 	.short	0x0004
        /*0032*/ 	.short	0x0018
        /*0034*/ 	.byte	0x00, 0xf5, 0x21, 0x00


	//----- nvinfo : EIATTR_KPARAM_INFO
	.align		4
.L_69:
        /*0038*/ 	.byte	0x04, 0x17
        /*003a*/ 	.short	(.L_71 - .L_70)
.L_70:
        /*003c*/ 	.word	0x00000000
        /*0040*/ 	.short	0x0003
        /*0042*/ 	.short	0x0010
        /*0044*/ 	.byte	0x00, 0xf5, 0x21, 0x00


	//----- nvinfo : EIATTR_KPARAM_INFO
	.align		4
.L_71:
        /*0048*/ 	.byte	0x04, 0x17
        /*004a*/ 	.short	(.L_73 - .L_72)
.L_72:
        /*004c*/ 	.word	0x00000000
        /*0050*/ 	.short	0x0002
        /*0052*/ 	.short	0x0008
        /*0054*/ 	.byte	0x00, 0xf5, 0x21, 0x00


	//----- nvinfo : EIATTR_KPARAM_INFO
	.align		4
.L_73:
        /*0058*/ 	.byte	0x04, 0x17
        /*005a*/ 	.short	(.L_75 - .L_74)
.L_74:
        /*005c*/ 	.word	0x00000000
        /*0060*/ 	.short	0x0001
        /*0062*/ 	.short	0x0004
        /*0064*/ 	.byte	0x00, 0xf0, 0x11, 0x00


	//----- nvinfo : EIATTR_KPARAM_INFO
	.align		4
.L_75:
        /*0068*/ 	.byte	0x04, 0x17
        /*006a*/ 	.short	(.L_77 - .L_76)
.L_76:
        /*006c*/ 	.word	0x00000000
        /*0070*/ 	.short	0x0000
        /*0072*/ 	.short	0x0000
        /*0074*/ 	.byte	0x00, 0xf0, 0x11, 0x00


	//----- nvinfo : EIATTR_SPARSE_MMA_MASK
	.align		4
.L_77:
        /*0078*/ 	.byte	0x03, 0x50
        /*007a*/ 	.short	0x0000


	//----- nvinfo : EIATTR_MAXREG_COUNT
	.align		4
        /*007c*/ 	.byte	0x03, 0x1b
        /*007e*/ 	.short	0x00ff


	//----- nvinfo : EIATTR_MERCURY_ISA_VERSION
	.align		4
        /*0080*/ 	.byte	0x03, 0x5f
        /*0082*/ 	.short	0x0101


	//----- nvinfo : EIATTR_VRC_CTA_INIT_COUNT
	.align		4
        /*0084*/ 	.byte	0x02, 0x4a
	.zero		1
	.zero		1


	//----- nvinfo : EIATTR_EXIT_INSTR_OFFSETS
	.align		4
        /*0088*/ 	.byte	0x04, 0x1c
        /*008a*/ 	.short	(.L_79 - .L_78)


	//   ....[0]....
.L_78:
        /*008c*/ 	.word	0x000000c0


	//   ....[1]....
        /*0090*/ 	.word	0x00000640


	//----- nvinfo : EIATTR_CRS_STACK_SIZE
	.align		4
.L_79:
        /*0094*/ 	.byte	0x04, 0x1e
        /*0096*/ 	.short	(.L_81 - .L_80)
.L_80:
        /*0098*/ 	.word	0x00000000


	//----- nvinfo : EIATTR_CBANK_PARAM_SIZE
	.align		4
.L_81:
        /*009c*/ 	.byte	0x03, 0x19
        /*009e*/ 	.short	0x002c


	//----- nvinfo : EIATTR_PARAM_CBANK
	.align		4
        /*00a0*/ 	.byte	0x04, 0x0a
        /*00a2*/ 	.short	(.L_83 - .L_82)
	.align		4
.L_82:
        /*00a4*/ 	.word	index@(.nv.constant0._Z5saxpyffPfS_S_mi)
        /*00a8*/ 	.short	0x0380
        /*00aa*/ 	.short	0x002c


	//----- nvinfo : EIATTR_SW_WAR
	.align		4
.L_83:
        /*00ac*/ 	.byte	0x04, 0x36
        /*00ae*/ 	.short	(.L_85 - .L_84)
.L_84:
        /*00b0*/ 	.word	0x00000008
.L_85:


//--------------------- .nv.callgraph             --------------------------
	.section	.nv.callgraph,"",@"SHT_CUDA_CALLGRAPH"
	.align	4
	.sectionentsize	8
	.align		4
        /*0000*/ 	.word	0x00000000
	.align		4
        /*0004*/ 	.word	0xffffffff
	.align		4
        /*0008*/ 	.word	0x00000000
	.align		4
        /*000c*/ 	.word	0xfffffffe
	.align		4
        /*0010*/ 	.word	0x00000000
	.align		4
        /*0014*/ 	.word	0xfffffffd
	.align		4
        /*0018*/ 	.word	0x00000000
	.align		4
        /*001c*/ 	.word	0xfffffffc


//--------------------- .text._Z13updateWeightsfPfS_S_i --------------------------
	.section	.text._Z13updateWeightsfPfS_S_i,"ax",@progbits
	.align	128
        .global         _Z13updateWeightsfPfS_S_i
        .type           _Z13updateWeightsfPfS_S_i,@function
        .size           _Z13updateWeightsfPfS_S_i,(.L_x_39 - _Z13updateWeightsfPfS_S_i)
        .other          _Z13updateWeightsfPfS_S_i,@"STO_CUDA_ENTRY STV_DEFAULT"
_Z13updateWeightsfPfS_S_i:
.text._Z13updateWeightsfPfS_S_i:
[----:B------:R-:W-:Y:S01]  /*0000*/  LDC R1, c[0x0][0x37c] ;  /* 0x0000df00ff017b82 */ /* 0x000fe20000000800 */
[----:B------:R-:W0:Y:S07]  /*0010*/  S2R R5, SR_TID.X ;  /* 0x0000000000057919 */ /* 0x000e2e0000002100 */
[----:B------:R-:W0:Y:S01]  /*0020*/  S2UR UR4, SR_CTAID.X ;  /* 0x00000000000479c3 */ /* 0x000e220000002500 */
[----:B------:R-:W1:Y:S07]  /*0030*/  LDCU UR5, c[0x0][0x380] ;  /* 0x00007000ff0577ac */ /* 0x000e6e0008000800 */
[----:B------:R-:W0:Y:S02]  /*0040*/  LDC R4, c[0x0][0x360] ;  /* 0x0000d800ff047b82 */ /* 0x000e240000000800 */
[----:B0-----:R-:W-:-:S05]  /*0050*/  IMAD R5, R4, UR4, R5 ;  /* 0x0000000404057c24 */ /* 0x001fca000f8e0205 */
[----:B------:R-:W-:-:S04]  /*0060*/  I2FP.F32.S32 R0, R5 ;  /* 0x0000000500007245 */ /* 0x000fc80000201400 */
[----:B-1----:R-:W-:-:S13]  /*0070*/  FSETP.GEU.AND P0, PT, R0, UR5, PT ;  /* 0x0000000500007c0b */ /* 0x002fda000bf0e000 */
[----:B------:R-:W-:Y:S05]  /*0080*/  @P0 EXIT ;  /* 0x000000000000094d */ /* 0x000fea0003800000 */
[----:B------:R-:W0:Y:S01]  /*0090*/  LDC.64 R14, c[0x0][0x398] ;  /* 0x0000e600ff0e7b82 */ /* 0x000e220000000a00 */
[----:B------:R-:W1:Y:S01]  /*00a0*/  LDCU UR8, c[0x0][0x3a0] ;  /* 0x00007400ff0877ac */ /* 0x000e620008000800 */
[----:B------:R-:W2:Y:S01]  /*00b0*/  F2I.TRUNC.NTZ R6, UR5 ;  /* 0x0000000500067d05 */ /* 0x000ea2000820f100 */
[----:B------:R-:W3:Y:S05]  /*00c0*/  LDCU UR4, c[0x0][0x370] ;  /* 0x00006e00ff0477ac */ /* 0x000eea0008000800 */
[----:B------:R-:W4:Y:S01]  /*00d0*/  LDC.64 R12, c[0x0][0x390] ;  /* 0x0000e400ff0c7b82 */ /* 0x000f220000000a00 */
[----:B------:R-:W0:Y:S01]  /*00e0*/  LDCU.64 UR6, c[0x0][0x358] ;  /* 0x00006b00ff0677ac */ /* 0x000e220008000a00 */
[----:B------:R-:W0:Y:S01]  /*00f0*/  LDCU UR9, c[0x0][0x380] ;  /* 0x00007000ff0977ac */ /* 0x000e220008000800 */
[----:B-1----:R-:W-:Y:S01]  /*0100*/  I2FP.F32.S32 R20, UR8 ;  /* 0x0000000800147c45 */ /* 0x002fe20008201400 */
[----:B--23--:R-:W-:-:S07]  /*0110*/  IMAD R4, R4, UR4, RZ ;  /* 0x0000000404047c24 */ /* 0x00cfce000f8e02ff */
.L_x_20:
[----:B-1----:R-:W1:Y:S01]  /*0120*/  LDC.64 R8, c[0x0][0x388] ;  /* 0x0000e200ff087b82 */ /* 0x002e620000000a00 */
[----:B0-----:R-:W-:-:S05]  /*0130*/  IMAD.WIDE R10, R5, 0x4, R14 ;  /* 0x00000004050a7825 */ /* 0x001fca00078e020e */
[----:B------:R-:W2:Y:S04]  /*0140*/  LDG.E R0, desc[UR6][R10.64] ;  /* 0x000000060a007981 */ /* 0x000ea8000c1e1900 */
[----:B-1----:R-:W2:Y:S01]  /*0150*/  LDG.E R3, desc[UR6][R8.64] ;  /* 0x0000000608037981 */ /* 0x002ea2000c1e1900 */
[----:B------:R-:W0:Y:S01]  /*0160*/  MUFU.RCP R7, R20 ;  /* 0x0000001400077308 */ /* 0x000e220000001000 */
[----:B------:R-:W-:Y:S01]  /*0170*/  BSSY.RECONVERGENT B0, `(.L_x_0) ;  /* 0x000000c000007945 */ /* 0x000fe20003800200 */
[----:B0-----:R-:W-:-:S04]  /*0180*/  FFMA R2, -R20, R7, 1 ;  /* 0x3f80000014027423 */ /* 0x001fc80000000107 */
[----:B------:R-:W-:Y:S01]  /*0190*/  FFMA R2, R7, R2, R7 ;  /* 0x0000000207027223 */ /* 0x000fe20000000007 */
[----:B--2---:R-:W-:-:S04]  /*01a0*/  FMUL R3, R3, R0 ;  /* 0x0000000003037220 */ /* 0x004fc80000400000 */
[----:B------:R-:W0:Y:S01]  /*01b0*/  FCHK P0, R3, R20 ;  /* 0x0000001403007302 */ /* 0x000e220000000000 */
[----:B------:R-:W-:-:S04]  /*01c0*/  FFMA R7, R3, R2, RZ ;  /* 0x0000000203077223 */ /* 0x000fc800000000ff */
[----:B------:R-:W-:-:S04]  /*01d0*/  FFMA R0, -R20, R7, R3 ;  /* 0x0000000714007223 */ /* 0x000fc80000000103 */
[----:B------:R-:W-:Y:S01]  /*01e0*/  FFMA R0, R2, R0, R7 ;  /* 0x0000000002007223 */ /* 0x000fe20000000007 */
[----:B0-----:R-:W-:Y:S06]  /*01f0*/  @!P0 BRA `(.L_x_1) ;  /* 0x00000000000c8947 */ /* 0x001fec0003800000 */
[----:B------:R-:W-:Y:S02]  /*0200*/  MOV R0, R20 ;  /* 0x0000001400007202 */ /* 0x000fe40000000f00 */
[----:B------:R-:W-:-:S07]  /*0210*/  MOV R8, 0x230 ;  /* 0x0000023000087802 */ /* 0x000fce0000000f00 */
[----:B----4-:R-:W-:Y:S05]  /*0220*/  CALL.REL.NOINC `($__internal_0_$__cuda_sm3x_div_rn_noftz_f32_slowpath) ;  /* 0x0000001000307944 */ /* 0x010fea0003c00000 */
.L_x_1:
[----:B------:R-:W-:Y:S05]  /*0230*/  BSYNC.RECONVERGENT B0 ;  /* 0x0000000000007941 */ /* 0x000fea0003800200 */
.L_x_0:
[----:B----4-:R-:W-:-:S05]  /*0240*/  IMAD.WIDE R16, R5, 0x4, R12 ;  /* 0x0000000405107825 */ /* 0x010fca00078e020c */
[----:B------:R-:W2:Y:S01]  /*0250*/  LDG.E R7, desc[UR6][R16.64] ;  /* 0x0000000610077981 */ /* 0x000ea2000c1e1900 */
[----:B------:R-:W-:Y:S01]  /*0260*/  UMOV UR4, 0xd2f1a9fc ;  /* 0xd2f1a9fc00047882 */ /* 0x000fe20000000000 */
[----:B------:R-:W-:Y:S01]  /*0270*/  UMOV UR5, 0x3f50624d ;  /* 0x3f50624d00057882 */ /* 0x000fe20000000000 */
[----:B------:R-:W0:Y:S01]  /*0280*/  LDC.64 R18, c[0x0][0x388] ;  /* 0x0000e200ff127b82 */ /* 0x000e220000000a00 */
[----:B--2---:R-:W-:Y:S01]  /*0290*/  FADD R0, R7, -R0 ;  /* 0x8000000007007221 */ /* 0x004fe20000000000 */
[----:B------:R-:W-:Y:S08]  /*02a0*/  F2F.F64.F32 R8, R7 ;  /* 0x0000000700087310 */ /* 0x000ff00000201800 */
[----:B------:R-:W1:Y:S02]  /*02b0*/  F2F.F64.F32 R2, R0 ;  /* 0x0000000000027310 */ /* 0x000e640000201800 */
[----:B-1----:R-:W-:-:S10]  /*02c0*/  DFMA R2, R2, -UR4, R8 ;  /* 0x8000000402027c2b */ /* 0x002fd40008000008 */
[----:B------:R-:W1:Y:S02]  /*02d0*/  F2F.F32.F64 R3, R2 ;  /* 0x0000000200037310 */ /* 0x000e640000301000 */
[----:B-1----:R1:W-:Y:S04]  /*02e0*/  STG.E desc[UR6][R16.64], R3 ;  /* 0x0000000310007986 */ /* 0x0023e8000c101906 */
[----:B0-----:R-:W2:Y:S04]  /*02f0*/  LDG.E R18, desc[UR6][R18.64+0x4] ;  /* 0x0000040612127981 */ /* 0x001ea8000c1e1900 */
[----:B------:R-:W2:Y:S01]  /*0300*/  LDG.E R9, desc[UR6][R10.64] ;  /* 0x000000060a097981 */ /* 0x000ea2000c1e1900 */
        /* <DEDUP_REMOVED lines=9> */
[----:B01----:R-:W-:Y:S06]  /*03a0*/  @!P0 BRA `(.L_x_3) ;  /* 0x0000000000108947 */ /* 0x003fec0003800000 */
[----:B------:R-:W-:Y:S02]  /*03b0*/  MOV R3, R9 ;  /* 0x0000000900037202 */ /* 0x000fe40000000f00 */
[----:B------:R-:W-:Y:S02]  /*03c0*/  MOV R0, R20 ;  /* 0x0000001400007202 */ /* 0x000fe40000000f00 */
[----:B------:R-:W-:-:S07]  /*03d0*/  MOV R8, 0x3f0 ;  /* 0x000003f000087802 */ /* 0x000fce0000000f00 */
[----:B------:R-:W-:Y:S05]  /*03e0*/  CALL.REL.NOINC `($__internal_0_$__cuda_sm3x_div_rn_noftz_f32_slowpath) ;  /* 0x0000000c00c07944 */ /* 0x000fea0003c00000 */
.L_x_3:
[----:B------:R-:W-:Y:S05]  /*03f0*/  BSYNC.RECONVERGENT B0 ;  /* 0x0000000000007941 */ /* 0x000fea0003800200 */
.L_x_2:
[----:B------:R-:W-:-:S05]  /*0400*/  IMAD.WIDE R16, R6, 0x4, R16 ;  /* 0x0000000406107825 */ /* 0x000fca00078e0210 */
        /* <DEDUP_REMOVED lines=26> */
.L_x_5:
[----:B------:R-:W-:Y:S05]  /*05b0*/  BSYNC.RECONVERGENT B0 ;  /* 0x0000000000007941 */ /* 0x000fea0003800200 */
.L_x_4:
        /* <DEDUP_REMOVED lines=27> */
.L_x_7:
[----:B------:R-:W-:Y:S05]  /*0770*/  BSYNC.RECONVERGENT B0 ;  /* 0x0000000000007941 */ /* 0x000fea0003800200 */
.L_x_6:
        /* <DEDUP_REMOVED lines=27> */
.L_x_9:
[----:B------:R-:W-:Y:S05]  /*0930*/  BSYNC.RECONVERGENT B0 ;  /* 0x0000000000007941 */ /* 0x000fea0003800200 */
.L_x_8:
        /* <DEDUP_REMOVED lines=27> */
.L_x_11:
[----:B------:R-:W-:Y:S05]  /*0af0*/  BSYNC.RECONVERGENT B0 ;  /* 0x0000000000007941 */ /* 0x000fea0003800200 */
.L_x_10:
        /* <DEDUP_REMOVED lines=27> */
.L_x_13:
[----:B------:R-:W-:Y:S05]  /*0cb0*/  BSYNC.RECONVERGENT B0 ;  /* 0x0000000000007941 */ /* 0x000fea0003800200 */
.L_x_12:
        /* <DEDUP_REMOVED lines=27> */
.L_x_15:
[----:B------:R-:W-:Y:S05]  /*0e70*/  BSYNC.RECONVERGENT B0 ;  /* 0x0000000000007941 */ /* 0x000fea0003800200 */
.L_x_14:
        /* <DEDUP_REMOVED lines=27> */
.L_x_17:
[----:B------:R-:W-:Y:S05]  /*1030*/  BSYNC.RECONVERGENT B0 ;  /* 0x0000000000007941 */ /* 0x000fea0003800200 */
.L_x_16:
        /* <DEDUP_REMOVED lines=11> */
[----:B------:R-:W2:Y:S04]  /*10f0*/  LDG.E R11, desc[UR6][R10.64] ;  /* 0x000000060a0b7981 */ /* 0x000ea8000c1e1900 */
[----:B0-----:R-:W2:Y:S01]  /*1100*/  LDG.E R18, desc[UR6][R18.64+0x24] ;  /* 0x0000240612127981 */ /* 0x001ea2000c1e1900 */
        /* <DEDUP_REMOVED lines=14> */
.L_x_19:
[----:B------:R-:W-:Y:S05]  /*11f0*/  BSYNC.RECONVERGENT B0 ;  /* 0x0000000000007941 */ /* 0x000fea0003800200 */
.L_x_18:
[----:B------:R-:W-:-:S05]  /*1200*/  IMAD.WIDE R16, R6, 0x4, R16 ;  /* 0x0000000406107825 */ /* 0x000fca00078e0210 */
[----:B------:R-:W2:Y:S01]  /*1210*/  LDG.E R7, desc[UR6][R16.64] ;  /* 0x0000000610077981 */ /* 0x000ea2000c1e1900 */
[----:B------:R-:W-:Y:S01]  /*1220*/  UMOV UR4, 0xd2f1a9fc ;  /* 0xd2f1a9fc00047882 */ /* 0x000fe20000000000 */
[----:B------:R-:W-:Y:S01]  /*1230*/  UMOV UR5, 0x3f50624d ;  /* 0x3f50624d00057882 */ /* 0x000fe20000000000 */
[----:B------:R-:W-:Y:S01]  /*1240*/  IADD3 R5, PT, PT, R4, R5, RZ ;  /* 0x0000000504057210 */ /* 0x000fe20007ffe0ff */
[----:B--2---:R-:W-:Y:S01]  /*1250*/  FADD R0, R7, -R0 ;  /* 0x8000000007007221 */ /* 0x004fe20000000000 */
[----:B------:R-:W-:Y:S08]  /*1260*/  F2F.F64.F32 R8, R7 ;  /* 0x0000000700087310 */ /* 0x000ff00000201800 */
[----:B------:R-:W0:Y:S02]  /*1270*/  F2F.F64.F32 R2, R0 ;  /* 0x0000000000027310 */ /* 0x000e240000201800 */
[----:B0-----:R-:W-:Y:S01]  /*1280*/  DFMA R2, R2, -UR4, R8 ;  /* 0x8000000402027c2b */ /* 0x001fe20008000008 */
[----:B------:R-:W-:-:S04]  /*1290*/  I2FP.F32.S32 R8, R5 ;  /* 0x0000000500087245 */ /* 0x000fc80000201400 */
[----:B------:R-:W-:-:S05]  /*12a0*/  FSETP.GEU.AND P0, PT, R8, UR9, PT ;  /* 0x0000000908007c0b */ /* 0x000fca000bf0e000 */
[----:B------:R-:W0:Y:S02]  /*12b0*/  F2F.F32.F64 R3, R2 ;  /* 0x0000000200037310 */ /* 0x000e240000301000 */
[----:B0-----:R1:W-:Y:S06]  /*12c0*/  STG.E desc[UR6][R16.64], R3 ;  /* 0x0000000310007986 */ /* 0x0013ec000c101906 */
[----:B------:R-:W-:Y:S05]  /*12d0*/  @!P0 BRA `(.L_x_20) ;  /* 0xffffffec00908947 */ /* 0x000fea000383ffff */
[----:B------:R-:W-:Y:S05]  /*12e0*/  EXIT ;  /* 0x000000000000794d */ /* 0x000fea0003800000 */
        .weak           $__internal_0_$__cuda_sm3x_div_rn_noftz_f32_slowpath
        .type           $__internal_0_$__cuda_sm3x_div_rn_noftz_f32_slowpath,@function
        .size           $__internal_0_$__cuda_sm3x_div_rn_noftz_f32_slowpath,(.L_x_39 - $__internal_0_$__cuda_sm3x_div_rn_noftz_f32_slowpath)
$__internal_0_$__cuda_sm3x_div_rn_noftz_f32_slowpath:
[----:B------:R-:W-:Y:S01]  /*12f0*/  SHF.R.U32.HI R2, RZ, 0x17, R0 ;  /* 0x00000017ff027819 */ /* 0x000fe20000011600 */
[----:B------:R-:W-:Y:S01]  /*1300*/  BSSY.RECONVERGENT B1, `(.L_x_21) ;  /* 0x0000062000017945 */ /* 0x000fe20003800200 */
[----:B------:R-:W-:Y:S02]  /*1310*/  SHF.R.U32.HI R19, RZ, 0x17, R3 ;  /* 0x00000017ff137819 */ /* 0x000fe40000011603 */
[----:B------:R-:W-:Y:S02]  /*1320*/  LOP3.LUT R2, R2, 0xff, RZ, 0xc0, !PT ;  /* 0x000000ff02027812 */ /* 0x000fe400078ec0ff */
[----:B------:R-:W-:Y:S02]  /*1330*/  LOP3.LUT R19, R19, 0xff, RZ, 0xc0, !PT ;  /* 0x000000ff13137812 */ /* 0x000fe400078ec0ff */
[----:B------:R-:W-:Y:S02]  /*1340*/  IADD3 R18, PT, PT, R2, -0x1, RZ ;  /* 0xffffffff02127810 */ /* 0x000fe40007ffe0ff */
[----:B------:R-:W-:-:S02]  /*1350*/  IADD3 R9, PT, PT, R19, -0x1, RZ ;  /* 0xffffffff13097810 */ /* 0x000fc40007ffe0ff */
[----:B------:R-:W-:-:S04]  /*1360*/  ISETP.GT.U32.AND P0, PT, R18, 0xfd, PT ;  /* 0x000000fd1200780c */ /* 0x000fc80003f04070 */
[----:B------:R-:W-:-:S13]  /*1370*/  ISETP.GT.U32.OR P0, PT, R9, 0xfd, P0 ;  /* 0x000000fd0900780c */ /* 0x000fda0000704470 */
[----:B------:R-:W-:Y:S01]  /*1380*/  @!P0 MOV R7, RZ ;  /* 0x000000ff00078202 */ /* 0x000fe20000000f00 */
[----:B------:R-:W-:Y:S06]  /*1390*/  @!P0 BRA `(.L_x_22) ;  /* 0x00000000005c8947 */ /* 0x000fec0003800000 */
[----:B------:R-:W-:Y:S02]  /*13a0*/  FSETP.GTU.FTZ.AND P0, PT, |R3|, +INF , PT ;  /* 0x7f8000000300780b */ /* 0x000fe40003f1c200 */
[----:B------:R-:W-:-:S04]  /*13b0*/  FSETP.GTU.FTZ.AND P1, PT, |R0|, +INF , PT ;  /* 0x7f8000000000780b */ /* 0x000fc80003f3c200 */
[----:B------:R-:W-:-:S13]  /*13c0*/  PLOP3.LUT P0, PT, P0, P1, PT, 0xf8, 0x8f ;  /* 0x00000000008f781c */ /* 0x000fda0000703f70 */
[----:B------:R-:W-:Y:S05]  /*13d0*/  @P0 BRA `(.L_x_23) ;  /* 0x00000004004c0947 */ /* 0x000fea0003800000 */
[----:B------:R-:W-:-:S13]  /*13e0*/  LOP3.LUT P0, RZ, R0, 0x7fffffff, R3, 0xc8, !PT ;  /* 0x7fffffff00ff7812 */ /* 0x000fda000780c803 */
[----:B------:R-:W-:Y:S05]  /*13f0*/  @!P0 BRA `(.L_x_24) ;  /* 0x00000004003c8947 */ /* 0x000fea0003800000 */
[C---:B------:R-:W-:Y:S02]  /*1400*/  FSETP.NEU.FTZ.AND P2, PT, |R3|.reuse, +INF , PT ;  /* 0x7f8000000300780b */ /* 0x040fe40003f5d200 */
[----:B------:R-:W-:Y:S02]  /*1410*/  FSETP.NEU.FTZ.AND P1, PT, |R0|, +INF , PT ;  /* 0x7f8000000000780b */ /* 0x000fe40003f3d200 */
[----:B------:R-:W-:-:S11]  /*1420*/  FSETP.NEU.FTZ.AND P0, PT, |R3|, +INF , PT ;  /* 0x7f8000000300780b */ /* 0x000fd60003f1d200 */
[----:B------:R-:W-:Y:S05]  /*1430*/  @!P1 BRA !P2, `(.L_x_24) ;  /* 0x00000004002c9947 */ /* 0x000fea0005000000 */
[----:B------:R-:W-:-:S04]  /*1440*/  LOP3.LUT P2, RZ, R3, 0x7fffffff, RZ, 0xc0, !PT ;  /* 0x7fffffff03ff7812 */ /* 0x000fc8000784c0ff */
[----:B------:R-:W-:-:S13]  /*1450*/  PLOP3.LUT P1, PT, P1, P2, PT, 0x2f, 0xf2 ;  /* 0x0000000000f2781c */ /* 0x000fda0000f24577 */
[----:B------:R-:W-:Y:S05]  /*1460*/  @P1 BRA `(.L_x_25) ;  /* 0x0000000400181947 */ /* 0x000fea0003800000 */
[----:B------:R-:W-:-:S04]  /*1470*/  LOP3.LUT P1, RZ, R0, 0x7fffffff, RZ, 0xc0, !PT ;  /* 0x7fffffff00ff7812 */ /* 0x000fc8000782c0ff */
[----:B------:R-:W-:-:S13]  /*1480*/  PLOP3.LUT P0, PT, P0, P1, PT, 0x2f, 0xf2 ;  /* 0x0000000000f2781c */ /* 0x000fda0000702577 */
[----:B------:R-:W-:Y:S05]  /*1490*/  @P0 BRA `(.L_x_26) ;  /* 0x0000000400000947 */ /* 0x000fea0003800000 */
[----:B------:R-:W-:Y:S02]  /*14a0*/  ISETP.GE.AND P0, PT, R9, RZ, PT ;  /* 0x000000ff0900720c */ /* 0x000fe40003f06270 */
[----:B------:R-:W-:-:S11]  /*14b0*/  ISETP.GE.AND P1, PT, R18, RZ, PT ;  /* 0x000000ff1200720c */ /* 0x000fd60003f26270 */
[----:B------:R-:W-:Y:S01]  /*14c0*/  @P0 MOV R7, RZ ;  /* 0x000000ff00070202 */ /* 0x000fe20000000f00 */
[----:B------:R-:W-:Y:S01]  /*14d0*/  @!P0 FFMA R3, R3, 1.84467440737095516160e+19, RZ ;  /* 0x5f80000003038823 */ /* 0x000fe200000000ff */
[----:B------:R-:W-:Y:S01]  /*14e0*/  @!P0 MOV R7, 0xffffffc0 ;  /* 0xffffffc000078802 */ /* 0x000fe20000000f00 */
[----:B------:R-:W-:-:S03]  /*14f0*/  @!P1 FFMA R0, R0, 1.84467440737095516160e+19, RZ ;  /* 0x5f80000000009823 */ /* 0x000fc600000000ff */
[----:B------:R-:W-:-:S07]  /*1500*/  @!P1 IADD3 R7, PT, PT, R7, 0x40, RZ ;  /* 0x0000004007079810 */ /* 0x000fce0007ffe0ff */
.L_x_22:
[----:B------:R-:W-:Y:S01]  /*1510*/  LEA R9, R2, 0xc0800000, 0x17 ;  /* 0xc080000002097811 */ /* 0x000fe200078eb8ff */
[----:B------:R-:W-:Y:S01]  /*1520*/  BSSY.RECONVERGENT B2, `(.L_x_27) ;  /* 0x0000036000027945 */ /* 0x000fe20003800200 */
[----:B------:R-:W-:Y:S02]  /*1530*/  IADD3 R19, PT, PT, R19, -0x7f, RZ ;  /* 0xffffff8113137810 */ /* 0x000fe40007ffe0ff */
[----:B------:R-:W-:-:S03]  /*1540*/  IADD3 R22, PT, PT, -R9, R0, RZ ;  /* 0x0000000009167210 */ /* 0x000fc60007ffe1ff */
[C---:B------:R-:W-:Y:S01]  /*1550*/  IMAD R0, R19.reuse, -0x800000, R3 ;  /* 0xff80000013007824 */ /* 0x040fe200078e0203 */
[----:B------:R0:W1:Y:S01]  /*1560*/  MUFU.RCP R18, R22 ;  /* 0x0000001600127308 */ /* 0x0000620000001000 */
[----:B------:R-:W-:Y:S01]  /*1570*/  FADD.FTZ R9, -R22, -RZ ;  /* 0x800000ff16097221 */ /* 0x000fe20000010100 */
[----:B0-----:R-:W-:-:S04]  /*1580*/  IADD3 R22, PT, PT, R19, 0x7f, -R2 ;  /* 0x0000007f13167810 */ /* 0x001fc80007ffe802 */
[----:B------:R-:W-:Y:S01]  /*1590*/  IADD3 R7, PT, PT, R22, R7, RZ ;  /* 0x0000000716077210 */ /* 0x000fe20007ffe0ff */
[----:B-1----:R-:W-:-:S04]  /*15a0*/  FFMA R21, R18, R9, 1 ;  /* 0x3f80000012157423 */ /* 0x002fc80000000009 */
[----:B------:R-:W-:-:S04]  /*15b0*/  FFMA R21, R18, R21, R18 ;  /* 0x0000001512157223 */ /* 0x000fc80000000012 */
[----:B------:R-:W-:-:S04]  /*15c0*/  FFMA R18, R0, R21, RZ ;  /* 0x0000001500127223 */ /* 0x000fc800000000ff */
[----:B------:R-:W-:-:S04]  /*15d0*/  FFMA R3, R9, R18, R0 ;  /* 0x0000001209037223 */ /* 0x000fc80000000000 */
[----:B------:R-:W-:-:S04]  /*15e0*/  FFMA R18, R21, R3, R18 ;  /* 0x0000000315127223 */ /* 0x000fc80000000012 */
[----:B------:R-:W-:-:S04]  /*15f0*/  FFMA R9, R9, R18, R0 ;  /* 0x0000001209097223 */ /* 0x000fc80000000000 */
[----:B------:R-:W-:-:S05]  /*1600*/  FFMA R0, R21, R9, R18 ;  /* 0x0000000915007223 */ /* 0x000fca0000000012 */
[----:B------:R-:W-:-:S04]  /*1610*/  SHF.R.U32.HI R2, RZ, 0x17, R0 ;  /* 0x00000017ff027819 */ /* 0x000fc80000011600 */
[----:B------:R-:W-:-:S04]  /*1620*/  LOP3.LUT R2, R2, 0xff, RZ, 0xc0, !PT ;  /* 0x000000ff02027812 */ /* 0x000fc800078ec0ff */
[----:B------:R-:W-:-:S04]  /*1630*/  IADD3 R2, PT, PT, R2, R7, RZ ;  /* 0x0000000702027210 */ /* 0x000fc80007ffe0ff */
[----:B------:R-:W-:-:S04]  /*1640*/  IADD3 R3, PT, PT, R2, -0x1, RZ ;  /* 0xffffffff02037810 */ /* 0x000fc80007ffe0ff */
[----:B------:R-:W-:-:S13]  /*1650*/  ISETP.GE.U32.AND P0, PT, R3, 0xfe, PT ;  /* 0x000000fe0300780c */ /* 0x000fda0003f06070 */
[----:B------:R-:W-:Y:S05]  /*1660*/  @!P0 BRA `(.L_x_28) ;  /* 0x0000000000808947 */ /* 0x000fea0003800000 */
[----:B------:R-:W-:-:S13]  /*1670*/  ISETP.GT.AND P0, PT, R2, 0xfe, PT ;  /* 0x000000fe0200780c */ /* 0x000fda0003f04270 */
[----:B------:R-:W-:Y:S05]  /*1680*/  @P0 BRA `(.L_x_29) ;  /* 0x00000000006c0947 */ /* 0x000fea0003800000 */
[----:B------:R-:W-:-:S13]  /*1690*/  ISETP.GE.AND P0, PT, R2, 0x1, PT ;  /* 0x000000010200780c */ /* 0x000fda0003f06270 */
[----:B------:R-:W-:Y:S05]  /*16a0*/  @P0 BRA `(.L_x_30) ;  /* 0x0000000000740947 */ /* 0x000fea0003800000 */
[----:B------:R-:W-:Y:S02]  /*16b0*/  ISETP.GE.AND P0, PT, R2, -0x18, PT ;  /* 0xffffffe80200780c */ /* 0x000fe40003f06270 */
[----:B------:R-:W-:-:S11]  /*16c0*/  LOP3.LUT R0, R0, 0x80000000, RZ, 0xc0, !PT ;  /* 0x8000000000007812 */ /* 0x000fd600078ec0ff */
[----:B------:R-:W-:Y:S05]  /*16d0*/  @!P0 BRA `(.L_x_30) ;  /* 0x0000000000688947 */ /* 0x000fea0003800000 */
[CCC-:B------:R-:W-:Y:S01]  /*16e0*/  FFMA.RZ R3, R21.reuse, R9.reuse, R18.reuse ;  /* 0x0000000915037223 */ /* 0x1c0fe2000000c012 */
[CCC-:B------:R-:W-:Y:S01]  /*16f0*/  FFMA.RP R7, R21.reuse, R9.reuse, R18.reuse ;  /* 0x0000000915077223 */ /* 0x1c0fe20000008012 */
[----:B------:R-:W-:Y:S01]  /*1700*/  FFMA.RM R18, R21, R9, R18 ;  /* 0x0000000915127223 */ /* 0x000fe20000004012 */
[C---:B------:R-:W-:Y:S02]  /*1710*/  IADD3 R9, PT, PT, R2.reuse, 0x20, RZ ;  /* 0x0000002002097810 */ /* 0x040fe40007ffe0ff */
[----:B------:R-:W-:Y:S02]  /*1720*/  LOP3.LUT R3, R3, 0x7fffff, RZ, 0xc0, !PT ;  /* 0x007fffff03037812 */ /* 0x000fe400078ec0ff */
[C---:B------:R-:W-:Y:S02]  /*1730*/  ISETP.NE.AND P2, PT, R2.reuse, RZ, PT ;  /* 0x000000ff0200720c */ /* 0x040fe40003f45270 */
[----:B------:R-:W-:Y:S02]  /*1740*/  LOP3.LUT R22, R3, 0x800000, RZ, 0xfc, !PT ;  /* 0x0080000003167812 */ /* 0x000fe400078efcff */
[----:B------:R-:W-:-:S02]  /*1750*/  ISETP.NE.AND P1, PT, R2, RZ, PT ;  /* 0x000000ff0200720c */ /* 0x000fc40003f25270 */
[----:B------:R-:W-:Y:S02]  /*1760*/  IADD3 R2, PT, PT, -R2, RZ, RZ ;  /* 0x000000ff02027210 */ /* 0x000fe40007ffe1ff */
[----:B------:R-:W-:Y:S02]  /*1770*/  SHF.L.U32 R9, R22, R9, RZ ;  /* 0x0000000916097219 */ /* 0x000fe400000006ff */
[----:B------:R-:W-:Y:S02]  /*1780*/  FSETP.NEU.FTZ.AND P0, PT, R7, R18, PT ;  /* 0x000000120700720b */ /* 0x000fe40003f1d000 */
[----:B------:R-:W-:Y:S02]  /*1790*/  SEL R7, R2, RZ, P2 ;  /* 0x000000ff02077207 */ /* 0x000fe40001000000 */
[----:B------:R-:W-:Y:S02]  /*17a0*/  ISETP.NE.AND P1, PT, R9, RZ, P1 ;  /* 0x000000ff0900720c */ /* 0x000fe40000f25270 */
[----:B------:R-:W-:-:S02]  /*17b0*/  SHF.R.U32.HI R7, RZ, R7, R22 ;  /* 0x00000007ff077219 */ /* 0x000fc40000011616 */
[----:B------:R-:W-:Y:S02]  /*17c0*/  PLOP3.LUT P0, PT, P0, P1, PT, 0xf8, 0x8f ;  /* 0x00000000008f781c */ /* 0x000fe40000703f70 */
[----:B------:R-:W-:Y:S02]  /*17d0*/  SHF.R.U32.HI R3, RZ, 0x1, R7 ;  /* 0x00000001ff037819 */ /* 0x000fe40000011607 */
[----:B------:R-:W-:-:S04]  /*17e0*/  SEL R2, RZ, 0x1, !P0 ;  /* 0x00000001ff027807 */ /* 0x000fc80004000000 */
[----:B------:R-:W-:-:S04]  /*17f0*/  LOP3.LUT R2, R2, 0x1, R3, 0xf8, !PT ;  /* 0x0000000102027812 */ /* 0x000fc800078ef803 */
[----:B------:R-:W-:-:S04]  /*1800*/  LOP3.LUT R2, R2, R7, RZ, 0xc0, !PT ;  /* 0x0000000702027212 */ /* 0x000fc800078ec0ff */
[----:B------:R-:W-:-:S04]  /*1810*/  IADD3 R3, PT, PT, R3, R2, RZ ;  /* 0x0000000203037210 */ /* 0x000fc80007ffe0ff */
[----:B------:R-:W-:Y:S01]  /*1820*/  LOP3.LUT R0, R3, R0, RZ, 0xfc, !PT ;  /* 0x0000000003007212 */ /* 0x000fe200078efcff */
[----:B------:R-:W-:Y:S06]  /*1830*/  BRA `(.L_x_30) ;  /* 0x0000000000107947 */ /* 0x000fec0003800000 */
.L_x_29:
[----:B------:R-:W-:-:S04]  /*1840*/  LOP3.LUT R0, R0, 0x80000000, RZ, 0xc0, !PT ;  /* 0x8000000000007812 */ /* 0x000fc800078ec0ff */
[----:B------:R-:W-:Y:S01]  /*1850*/  LOP3.LUT R0, R0, 0x7f800000, RZ, 0xfc, !PT ;  /* 0x7f80000000007812 */ /* 0x000fe200078efcff */
[----:B------:R-:W-:Y:S06]  /*1860*/  BRA `(.L_x_30) ;  /* 0x0000000000047947 */ /* 0x000fec0003800000 */
.L_x_28:
[----:B------:R-:W-:-:S07]  /*1870*/  LEA R0, R7, R0, 0x17 ;  /* 0x0000000007007211 */ /* 0x000fce00078eb8ff */
.L_x_30:
[----:B------:R-:W-:Y:S05]  /*1880*/  BSYNC.RECONVERGENT B2 ;  /* 0x0000000000027941 */ /* 0x000fea0003800200 */
.L_x_27:
[----:B------:R-:W-:Y:S05]  /*1890*/  BRA `(.L_x_31) ;  /* 0x0000000000207947 */ /* 0x000fea0003800000 */
.L_x_26:
[----:B------:R-:W-:-:S04]  /*18a0*/  LOP3.LUT R0, R0, 0x80000000, R3, 0x48, !PT ;  /* 0x8000000000007812 */ /* 0x000fc800078e4803 */
[----:B------:R-:W-:Y:S01]  /*18b0*/  LOP3.LUT R0, R0, 0x7f800000, RZ, 0xfc, !PT ;  /* 0x7f80000000007812 */ /* 0x000fe200078efcff */
[----:B------:R-:W-:Y:S06]  /*18c0*/  BRA `(.L_x_31) ;  /* 0x0000000000147947 */ /* 0x000fec0003800000 */
.L_x_25:
[----:B------:R-:W-:Y:S01]  /*18d0*/  LOP3.LUT R0, R0, 0x80000000, R3, 0x48, !PT ;  /* 0x8000000000007812 */ /* 0x000fe200078e4803 */
[----:B------:R-:W-:Y:S06]  /*18e0*/  BRA `(.L_x_31) ;  /* 0x00000000000c7947 */ /* 0x000fec0003800000 */
.L_x_24:
[----:B------:R-:W0:Y:S01]  /*18f0*/  MUFU.RSQ R0, -QNAN ;  /* 0xffc0000000007908 */ /* 0x000e220000001400 */
[----:B------:R-:W-:Y:S05]  /*1900*/  BRA `(.L_x_31) ;  /* 0x0000000000047947 */ /* 0x000fea0003800000 */
.L_x_23:
[----:B------:R-:W-:-:S07]  /*1910*/  FADD.FTZ R0, R3, R0 ;  /* 0x0000000003007221 */ /* 0x000fce0000010000 */
.L_x_31:
[----:B------:R-:W-:Y:S05]  /*1920*/  BSYNC.RECONVERGENT B1 ;  /* 0x0000000000017941 */ /* 0x000fea0003800200 */
.L_x_21:
[----:B------:R-:W-:-:S04]  /*1930*/  HFMA2 R9, -RZ, RZ, 0, 0 ;  /* 0x00000000ff097431 */ /* 0x000fc800000001ff */
[----:B0-----:R-:W-:Y:S05]  /*1940*/  RET.REL.NODEC R8 `(_Z13updateWeightsfPfS_S_i) ;  /* 0xffffffe408ac7950 */ /* 0x001fea0003c3ffff */
.L_x_32:
[----:B------:R-:W-:-:S00]  /*1950*/  BRA `(.L_x_32) ;  /* 0xfffffffc00fc7947 */ /* 0x000fc0000383ffff */
[----:B------:R-:W-:-:S00]  /*1960*/  NOP ;  /* 0x0000000000007918 */ /* 0x000fc00000000000 */
        /* <DEDUP_REMOVED lines=9> */
.L_x_39:


//--------------------- .text._Z8sum_cudafPfS_iim --------------------------
	.section	.text._Z8sum_cudafPfS_iim,"ax",@progbits
	.align	128
        .global         _Z8sum_cudafPfS_iim
        .type           _Z8sum_cudafPfS_iim,@function
        .size           _Z8sum_cudafPfS_iim,(.L_x_41 - _Z8sum_cudafPfS_iim)
        .other          _Z8sum_cudafPfS_iim,@"STO_CUDA_ENTRY STV_DEFAULT"
_Z8sum_cudafPfS_iim:
.text._Z8sum_cudafPfS_iim:
        /* <DEDUP_REMOVED lines=9> */
[----:B------:R-:W0:Y:S01]  /*0090*/  S2R R7, SR_TID.Y ;  /* 0x0000000000077919 */ /* 0x000e220000002200 */
[----:B------:R-:W1:Y:S01]  /*00a0*/  LDC.64 R4, c[0x0][0x388] ;  /* 0x0000e200ff047b82 */ /* 0x000e620000000a00 */
[----:B------:R-:W0:Y:S01]  /*00b0*/  LDCU UR4, c[0x0][0x364] ;  /* 0x00006c80ff0477ac */ /* 0x000e220008000800 */
[----:B------:R-:W2:Y:S01]  /*00c0*/  F2I.TRUNC.NTZ R13, UR8 ;  /* 0x00000008000d7d05 */ /* 0x000ea2000820f100 */
[----:B------:R-:W0:Y:S01]  /*00d0*/  S2R R8, SR_CTAID.Y ;  /* 0x0000000000087919 */ /* 0x000e220000002600 */
[----:B------:R-:W-:Y:S01]  /*00e0*/  MOV R11, R6 ;  /* 0x00000006000b7202 */ /* 0x000fe20000000f00 */
[----:B------:R-:W1:Y:S03]  /*00f0*/  LDCU.64 UR10, c[0x0][0x3a0] ;  /* 0x00007400ff0a77ac */ /* 0x000e660008000a00 */
[----:B------:R-:W3:Y:S01]  /*0100*/  LDC.64 R2, c[0x0][0x390] ;  /* 0x0000e400ff027b82 */ /* 0x000ee20000000a00 */
[----:B------:R-:W4:Y:S01]  /*0110*/  LDCU UR5, c[0x0][0x370] ;  /* 0x00006e00ff0577ac */ /* 0x000f220008000800 */
[----:B------:R-:W0:Y:S01]  /*0120*/  LDCU.64 UR6, c[0x0][0x358] ;  /* 0x00006b00ff0677ac */ /* 0x000e220008000a00 */
[----:B----4-:R-:W-:-:S02]  /*0130*/  IMAD R15, R15, UR5, RZ ;  /* 0x000000050f0f7c24 */ /* 0x010fc4000f8e02ff */
[----:B0-----:R-:W-:Y:S01]  /*0140*/  IMAD R7, R8, UR4, R7 ;  /* 0x0000000408077c24 */ /* 0x001fe2000f8e0207 */
[----:B------:R-:W0:Y:S03]  /*0150*/  LDCU UR4, c[0x0][0x398] ;  /* 0x00007300ff0477ac */ /* 0x000e260008000800 */
[----:B-1----:R-:W-:-:S04]  /*0160*/  IMAD.WIDE.U32 R4, R7, UR10, R4 ;  /* 0x0000000a07047c25 */ /* 0x002fc8000f8e0004 */
[----:B--2---:R-:W-:-:S07]  /*0170*/  IMAD R5, R7, UR11, R5 ;  /* 0x0000000b07057c24 */ /* 0x004fce000f8e0205 */
.L_x_33:
[----:B0-----:R-:W-:-:S04]  /*0180*/  IMAD R7, R13, UR4, R0 ;  /* 0x000000040d077c24 */ /* 0x001fc8000f8e0200 */
[----:B------:R-:W-:-:S06]  /*0190*/  IMAD.WIDE R6, R7, 0x4, R4 ;  /* 0x0000000407067825 */ /* 0x000fcc00078e0204 */
[----:B------:R-:W3:Y:S04]  /*01a0*/  LDG.E R7, desc[UR6][R6.64] ;  /* 0x0000000606077981 */ /* 0x000ee8000c1e1900 */
[----:B---3--:R-:W2:Y:S01]  /*01b0*/  ATOMG.E.ADD.F32.FTZ.RN.STRONG.GPU PT, R10, desc[UR6][R2.64], R7 ;  /* 0x80000007020a79a3 */ /* 0x008ea2000c1ef306 */
[----:B------:R-:W-:Y:S01]  /*01c0*/  IADD3 R0, PT, PT, R15, R0, RZ ;  /* 0x000000000f007210 */ /* 0x000fe20007ffe0ff */
[----:B--2---:R-:W0:Y:S02]  /*01d0*/  F2I.TRUNC.NTZ R10, R10 ;  /* 0x0000000a000a7305 */ /* 0x004e24000020f100 */
[----:B0-----:R-:W-:-:S04]  /*01e0*/  IMAD R9, R13, UR4, R10 ;  /* 0x000000040d097c24 */ /* 0x001fc8000f8e020a */
[----:B------:R-:W-:-:S05]  /*01f0*/  IMAD.WIDE R8, R9, 0x4, R4 ;  /* 0x0000000409087825 */ /* 0x000fca00078e0204 */
[----:B------:R0:W-:Y:S02]  /*0200*/  STG.E desc[UR6][R8.64], R11 ;  /* 0x0000000b08007986 */ /* 0x0001e4000c101906 */
[----:B0-----:R-:W-:-:S04]  /*0210*/  I2FP.F32.S32 R11, R0 ;  /* 0x00000000000b7245 */ /* 0x001fc80000201400 */
[----:B------:R-:W-:-:S13]  /*0220*/  FSETP.GEU.AND P0, PT, R11, UR8, PT ;  /* 0x000000080b007c0b */ /* 0x000fda000bf0e000 */
[----:B------:R-:W-:Y:S05]  /*0230*/  @!P0 BRA `(.L_x_33) ;  /* 0xfffffffc00d08947 */ /* 0x000fea000383ffff */
[----:B------:R-:W-:Y:S05]  /*0240*/  EXIT ;  /* 0x000000000000794d */ /* 0x000fea0003800000 */
.L_x_34:
        /* <DEDUP_REMOVED lines=11> */
.L_x_41:


//--------------------- .text._Z5saxpyffPfS_S_mi  --------------------------
	.section	.text._Z5saxpyffPfS_S_mi,"ax",@progbits
	.align	128
        .global         _Z5saxpyffPfS_S_mi
        .type           _Z5saxpyffPfS_S_mi,@function
        .size           _Z5saxpyffPfS_S_mi,(.L_x_42 - _Z5saxpyffPfS_S_mi)
        .other          _Z5saxpyffPfS_S_mi,@"STO_CUDA_ENTRY STV_DEFAULT"
_Z5saxpyffPfS_S_mi:
.text._Z5saxpyffPfS_S_mi:
[----:B------:R-:W-:Y:S01]  /*0000*/  LDC R1, c[0x0][0x37c] ;  /* 0x0000df00ff017b82 */ /* 0x000fe20000000800 */
[----:B------:R-:W0:Y:S07]  /*0010*/  S2R R11, SR_TID.X ;  /* 0x00000000000b7919 */ /* 0x000e2e0000002100 */
[----:B------:R-:W0:Y:S01]  /*0020*/  S2UR UR4, SR_CTAID.X ;  /* 0x00000000000479c3 */ /* 0x000e220000002500 */
[----:B------:R-:W1:Y:S01]  /*0030*/  LDCU UR8, c[0x0][0x380] ;  /* 0x00007000ff0877ac */ /* 0x000e620008000800 */
[----:B------:R-:W2:Y:S06]  /*0040*/  S2R R0, SR_TID.Y ;  /* 0x0000000000007919 */ /* 0x000eac0000002200 */
[----:B------:R-:W0:Y:S08]  /*0050*/  LDC R10, c[0x0][0x360] ;  /* 0x0000d800ff0a7b82 */ /* 0x000e300000000800 */
[----:B------:R-:W2:Y:S08]  /*0060*/  S2UR UR5, SR_CTAID.Y ;  /* 0x00000000000579c3 */ /* 0x000eb00000002600 */
[----:B------:R-:W2:Y:S01]  /*0070*/  LDC R9, c[0x0][0x364] ;  /* 0x0000d900ff097b82 */ /* 0x000ea20000000800 */
[----:B0-----:R-:W-:-:S05]  /*0080*/  IMAD R11, R10, UR4, R11 ;  /* 0x000000040a0b7c24 */ /* 0x001fca000f8e020b */
[----:B------:R-:W-:-:S04]  /*0090*/  I2FP.F32.S32 R2, R11 ;  /* 0x0000000b00027245 */ /* 0x000fc80000201400 */
[----:B-1----:R-:W-:Y:S01]  /*00a0*/  FSETP.GEU.AND P0, PT, R2, UR8, PT ;  /* 0x0000000802007c0b */ /* 0x002fe2000bf0e000 */
[----:B--2---:R-:W-:-:S12]  /*00b0*/  IMAD R9, R9, UR5, R0 ;  /* 0x0000000509097c24 */ /* 0x004fd8000f8e0200 */
[----:B------:R-:W-:Y:S05]  /*00c0*/  @P0 EXIT ;  /* 0x000000000000094d */ /* 0x000fea0003800000 */
[----:B------:R-:W0:Y:S01]  /*00d0*/  LDC.64 R4, c[0x0][0x388] ;  /* 0x0000e200ff047b82 */ /* 0x000e220000000a00 */
[----:B------:R-:W1:Y:S01]  /*00e0*/  LDCU.64 UR10, c[0x0][0x3a0] ;  /* 0x00007400ff0a77ac */ /* 0x000e620008000a00 */
[----:B------:R-:W2:Y:S01]  /*00f0*/  F2I.TRUNC.NTZ R0, UR8 ;  /* 0x0000000800007d05 */ /* 0x000ea2000820f100 */
[----:B------:R-:W3:Y:S05]  /*0100*/  LDCU UR5, c[0x0][0x3a8] ;  /* 0x00007500ff0577ac */ /* 0x000eea0008000800 */
[----:B------:R-:W4:Y:S01]  /*0110*/  LDC.64 R6, c[0x0][0x398] ;  /* 0x0000e600ff067b82 */ /* 0x000f220000000a00 */
[----:B------:R-:W5:Y:S01]  /*0120*/  LDCU UR4, c[0x0][0x370] ;  /* 0x00006e00ff0477ac */ /* 0x000f620008000800 */
[----:B------:R-:W0:Y:S06]  /*0130*/  LDCU.64 UR6, c[0x0][0x358] ;  /* 0x00006b00ff0677ac */ /* 0x000e2c0008000a00 */
[----:B------:R-:W2:Y:S01]  /*0140*/  LDC.64 R2, c[0x0][0x390] ;  /* 0x0000e400ff027b82 */ /* 0x000ea20000000a00 */
[----:B------:R-:W0:Y:S01]  /*0150*/  LDCU UR12, c[0x0][0x380] ;  /* 0x00007000ff0c77ac */ /* 0x000e220008000800 */
[C---:B-1----:R-:W-:Y:S01]  /*0160*/  IMAD R15, R9.reuse, UR11, RZ ;  /* 0x0000000b090f7c24 */ /* 0x042fe2000f8e02ff */
[----:B------:R-:W1:Y:S01]  /*0170*/  LDCU UR9, c[0x0][0x384] ;  /* 0x00007080ff0977ac */ /* 0x000e620008000800 */
[C---:B---3--:R-:W-:Y:S01]  /*0180*/  ISETP.GE.AND P0, PT, R9.reuse, UR5, PT ;  /* 0x0000000509007c0c */ /* 0x048fe2000bf06270 */
[----:B0-----:R-:W-:-:S04]  /*0190*/  IMAD.WIDE.U32 R4, R9, UR10, R4 ;  /* 0x0000000a09047c25 */ /* 0x001fc8000f8e0004 */
[----:B-----5:R-:W-:Y:S01]  /*01a0*/  IMAD R10, R10, UR4, RZ ;  /* 0x000000040a0a7c24 */ /* 0x020fe2000f8e02ff */
[----:B------:R-:W-:Y:S01]  /*01b0*/  IADD3 R13, PT, PT, R5, R15, RZ ;  /* 0x0000000f050d7210 */ /* 0x000fe20007ffe0ff */
[----:B----4-:R-:W-:-:S05]  /*01c0*/  IMAD.WIDE.U32 R6, R9, UR10, R6 ;  /* 0x0000000a09067c25 */ /* 0x010fca000f8e0006 */
[----:B-1----:R-:W-:-:S07]  /*01d0*/  IADD3 R15, PT, PT, R15, R7, RZ ;  /* 0x000000070f0f7210 */ /* 0x002fce0007ffe0ff */
.L_x_37:
[----:B------:R-:W-:Y:S04]  /*01e0*/  BSSY.RECONVERGENT B0, `(.L_x_35) ;  /* 0x0000041000007945 */ /* 0x000fe80003800200 */
[----:B-1----:R-:W-:Y:S05]  /*01f0*/  @P0 BRA `(.L_x_36) ;  /* 0x0000000000fc0947 */ /* 0x002fea0003800000 */
[----:B------:R-:W-:Y:S01]  /*0200*/  MOV R12, R4 ;  /* 0x00000004000c7202 */ /* 0x000fe20000000f00 */
[----:B--2---:R-:W-:-:S04]  /*0210*/  IMAD.WIDE R16, R11, 0x4, R2 ;  /* 0x000000040b107825 */ /* 0x004fc800078e0202 */
[----:B------:R-:W-:Y:S02]  /*0220*/  IMAD.WIDE R8, R11, 0x4, R12 ;  /* 0x000000040b087825 */ /* 0x000fe400078e020c */
[----:B------:R-:W2:Y:S04]  /*0230*/  LDG.E R12, desc[UR6][R16.64] ;  /* 0x00000006100c7981 */ /* 0x000ea8000c1e1900 */
[----:B------:R-:W2:Y:S01]  /*0240*/  LDG.E R21, desc[UR6][R8.64] ;  /* 0x0000000608157981 */ /* 0x000ea2000c1e1900 */
[----:B------:R-:W-:-:S05]  /*0250*/  MOV R14, R6 ;  /* 0x00000006000e7202 */ /* 0x000fca0000000f00 */
[----:B------:R-:W-:-:S04]  /*0260*/  IMAD.WIDE R18, R11, 0x4, R14 ;  /* 0x000000040b127825 */ /* 0x000fc800078e020e */
[----:B--2---:R-:W-:Y:S01]  /*0270*/  FFMA R27, R12, R21, UR9 ;  /* 0x000000090c1b7e23 */ /* 0x004fe20008000015 */
[----:B------:R-:W-:-:S04]  /*0280*/  IMAD.WIDE R20, R0, 0x4, R16 ;  /* 0x0000000400147825 */ /* 0x000fc800078e0210 */
[----:B------:R0:W-:Y:S04]  /*0290*/  STG.E desc[UR6][R18.64], R27 ;  /* 0x0000001b12007986 */ /* 0x0001e8000c101906 */
[----:B------:R-:W2:Y:S04]  /*02a0*/  LDG.E R12, desc[UR6][R20.64] ;  /* 0x00000006140c7981 */ /* 0x000ea8000c1e1900 */
[----:B------:R-:W2:Y:S01]  /*02b0*/  LDG.E R25, desc[UR6][R8.64] ;  /* 0x0000000608197981 */ /* 0x000ea2000c1e1900 */
[----:B------:R-:W-:-:S04]  /*02c0*/  IMAD.WIDE R22, R0, 0x4, R18 ;  /* 0x0000000400167825 */ /* 0x000fc800078e0212 */
[----:B------:R-:W-:-:S04]  /*02d0*/  IMAD.WIDE R16, R0, 0x4, R20 ;  /* 0x0000000400107825 */ /* 0x000fc800078e0214 */
[----:B--2---:R-:W-:-:S05]  /*02e0*/  FFMA R29, R12, R25, UR9 ;  /* 0x000000090c1d7e23 */ /* 0x004fca0008000019 */
[----:B------:R1:W-:Y:S04]  /*02f0*/  STG.E desc[UR6][R22.64], R29 ;  /* 0x0000001d16007986 */ /* 0x0003e8000c101906 */
[----:B------:R-:W2:Y:S04]  /*0300*/  LDG.E R12, desc[UR6][R16.64] ;  /* 0x00000006100c7981 */ /* 0x000ea8000c1e1900 */
[----:B------:R-:W2:Y:S01]  /*0310*/  LDG.E R14, desc[UR6][R8.64] ;  /* 0x00000006080e7981 */ /* 0x000ea2000c1e1900 */
[----:B------:R-:W-:-:S04]  /*0320*/  IMAD.WIDE R24, R0, 0x4, R22 ;  /* 0x0000000400187825 */ /* 0x000fc800078e0216 */
[----:B0-----:R-:W-:-:S04]  /*0330*/  IMAD.WIDE R18, R0, 0x4, R16 ;  /* 0x0000000400127825 */ /* 0x001fc800078e0210 */
[----:B--2---:R-:W-:-:S05]  /*0340*/  FFMA R12, R12, R14, UR9 ;  /* 0x000000090c0c7e23 */ /* 0x004fca000800000e */
[----:B------:R0:W-:Y:S04]  /*0350*/  STG.E desc[UR6][R24.64], R12 ;  /* 0x0000000c18007986 */ /* 0x0001e8000c101906 */
[----:B------:R-:W2:Y:S04]  /*0360*/  LDG.E R14, desc[UR6][R18.64] ;  /* 0x00000006120e7981 */ /* 0x000ea8000c1e1900 */
[----:B------:R-:W2:Y:S01]  /*0370*/  LDG.E R27, desc[UR6][R8.64] ;  /* 0x00000006081b7981 */ /* 0x000ea2000c1e1900 */
[----:B------:R-:W-:-:S04]  /*0380*/  IMAD.WIDE R20, R0, 0x4, R24 ;  /* 0x0000000400147825 */ /* 0x000fc800078e0218 */
[----:B-1----:R-:W-:-:S04]  /*0390*/  IMAD.WIDE R22, R0, 0x4, R18 ;  /* 0x0000000400167825 */ /* 0x002fc800078e0212 */
        /* <DEDUP_REMOVED lines=35> */
[----:B--2---:R-:W-:-:S05]  /*05d0*/  FFMA R27, R22, R27, UR9 ;  /* 0x00000009161b7e23 */ /* 0x004fca000800001b */
[----:B------:R1:W-:Y:S02]  /*05e0*/  STG.E desc[UR6][R16.64], R27 ;  /* 0x0000001b10007986 */ /* 0x0003e4000c101906 */
.L_x_36:
[----:B------:R-:W-:Y:S05]  /*05f0*/  BSYNC.RECONVERGENT B0 ;  /* 0x0000000000007941 */ /* 0x000fea0003800200 */
.L_x_35:
[----:B------:R-:W-:-:S04]  /*0600*/  IADD3 R11, PT, PT, R10, R11, RZ ;  /* 0x0000000b0a0b7210 */ /* 0x000fc80007ffe0ff */
[----:B------:R-:W-:-:S04]  /*0610*/  I2FP.F32.S32 R8, R11 ;  /* 0x0000000b00087245 */ /* 0x000fc80000201400 */
[----:B------:R-:W-:-:S13]  /*0620*/  FSETP.GEU.AND P1, PT, R8, UR12, PT ;  /* 0x0000000c08007c0b */ /* 0x000fda000bf2e000 */
[----:B------:R-:W-:Y:S05]  /*0630*/  @!P1 BRA `(.L_x_37) ;  /* 0xfffffff800e89947 */ /* 0x000fea000383ffff */
[----:B------:R-:W-:Y:S05]  /*0640*/  EXIT ;  /* 0x000000000000794d */ /* 0x000fea0003800000 */
.L_x_38:
        /* <DEDUP_REMOVED lines=11> */
.L_x_42:


//--------------------- .nv.shared.reserved.0     --------------------------
	.section	.nv.shared.reserved.0,"aw",@nobits
	.weak		__nv_reservedSMEM_offset_0_alias
	.size		__nv_reservedSMEM_offset_0_alias, 0, 64
	.other		__nv_reservedSMEM_offset_0_alias,@"STO_CUDA_RESERVED_SHARED STV_DEFAULT"
__nv_reservedSMEM_offset_0_alias:
	.zero		0
	.zero		64


//--------------------- .nv.constant0._Z13updateWeightsfPfS_S_i --------------------------
	.section	.nv.constant0._Z13updateWeightsfPfS_S_i,"a",@progbits
	.sectionflags	@""
	.align	4
.nv.constant0._Z13updateWeightsfPfS_S_i:
	.zero		932


//--------------------- .nv.constant0._Z8sum_cudafPfS_iim --------------------------
	.section	.nv.constant0._Z8sum_cudafPfS_iim,"a",@progbits
	.sectionflags	@""
	.align	4
.nv.constant0._Z8sum_cudafPfS_iim:
	.zero		936


//--------------------- .nv.constant0._Z5saxpyffPfS_S_mi --------------------------
	.section	.nv.constant0._Z5saxpyffPfS_S_mi,"a",@progbits
	.sectionflags	@""
	.align	4
.nv.constant0._Z5saxpyffPfS_S_mi:
	.zero		940


//--------------------- SYMBOLS --------------------------

	.type		.nv.reservedSmem.offset0,@object
	.size		.nv.reservedSmem.offset0,0x4
